//
// Generated by NVIDIA NVVM Compiler
//
// Compiler Build ID: CL-36424714
// Cuda compilation tools, release 13.0, V13.0.88
// Based on NVVM 20.0.0
//

.version 9.0
.target sm_100
.address_size 64

	// .globl	_Z16computeDistancesPKdS0_Pdi
.func  (.param .align 16 .b8 func_retval0[16]) __internal_trig_reduction_slowpathd
(
	.param .b64 __internal_trig_reduction_slowpathd_param_0
)
;
.global .align 8 .b8 __cudart_i2opi_d[144] = {8, 93, 141, 31, 177, 95, 251, 107, 234, 146, 82, 138, 247, 57, 7, 61, 123, 241, 229, 235, 199, 186, 39, 117, 45, 234, 95, 158, 102, 63, 70, 79, 183, 9, 203, 39, 207, 126, 54, 109, 31, 109, 10, 90, 139, 17, 47, 239, 15, 152, 5, 222, 255, 151, 248, 31, 59, 40, 249, 189, 139, 95, 132, 156, 244, 57, 83, 131, 57, 214, 145, 57, 65, 126, 95, 180, 38, 112, 156, 233, 132, 68, 187, 46, 245, 53, 130, 232, 62, 167, 41, 177, 28, 235, 29, 254, 28, 146, 209, 9, 234, 46, 73, 6, 224, 210, 77, 66, 58, 110, 36, 183, 97, 197, 187, 222, 171, 99, 81, 254, 65, 144, 67, 60, 153, 149, 98, 219, 192, 221, 52, 245, 209, 87, 39, 252, 41, 21, 68, 78, 110, 131, 249, 162};
.global .align 16 .b8 __cudart_sin_cos_coeffs[128] = {70, 210, 176, 44, 241, 229, 90, 190, 146, 227, 172, 105, 227, 29, 199, 62, 161, 98, 219, 25, 160, 1, 42, 191, 24, 8, 17, 17, 17, 17, 129, 63, 84, 85, 85, 85, 85, 85, 197, 191, 0, 0, 0, 0, 0, 0, 0, 0, 0, 0, 0, 0, 0, 0, 0, 0, 100, 129, 253, 32, 131, 255, 168, 189, 40, 133, 239, 193, 167, 238, 33, 62, 217, 230, 6, 142, 79, 126, 146, 190, 233, 188, 221, 25, 160, 1, 250, 62, 71, 93, 193, 22, 108, 193, 86, 191, 81, 85, 85, 85, 85, 85, 165, 63, 0, 0, 0, 0, 0, 0, 224, 191, 0, 0, 0, 0, 0, 0, 240, 63};

.visible .entry _Z16computeDistancesPKdS0_Pdi(
	.param .u64 .ptr .align 1 _Z16computeDistancesPKdS0_Pdi_param_0,
	.param .u64 .ptr .align 1 _Z16computeDistancesPKdS0_Pdi_param_1,
	.param .u64 .ptr .align 1 _Z16computeDistancesPKdS0_Pdi_param_2,
	.param .u32 _Z16computeDistancesPKdS0_Pdi_param_3
)
{
	.reg .pred 	%p<16>;
	.reg .b32 	%r<42>;
	.reg .b64 	%rd<29>;
	.reg .b64 	%fd<118>;

	ld.param.u64 	%rd7, [_Z16computeDistancesPKdS0_Pdi_param_0];
	ld.param.u64 	%rd8, [_Z16computeDistancesPKdS0_Pdi_param_1];
	ld.param.u64 	%rd9, [_Z16computeDistancesPKdS0_Pdi_param_2];
	ld.param.u32 	%r15, [_Z16computeDistancesPKdS0_Pdi_param_3];
	mov.u32 	%r16, %ctaid.x;
	mov.u32 	%r17, %ntid.x;
	mov.u32 	%r18, %tid.x;
	mad.lo.s32 	%r1, %r16, %r17, %r18;
	setp.ge.s32 	%p1, %r1, %r15;
	@%p1 bra 	$L__BB0_19;
	cvta.to.global.u64 	%rd10, %rd7;
	mul.lo.s32 	%r20, %r1, 100;
	mov.f64 	%fd111, 0d0000000000000000;
	mov.f64 	%fd28, 0d7FF0000000000000;
	mul.rn.f64 	%fd1, %fd28, %fd111;
	mul.wide.s32 	%rd11, %r20, 8;
	add.s64 	%rd27, %rd10, %rd11;
	cvta.to.global.u64 	%rd28, %rd8;
	mov.b32 	%r37, 0;
	mov.u64 	%rd14, __cudart_sin_cos_coeffs;
	mov.f64 	%fd112, %fd111;
$L__BB0_2:
	mul.f64 	%fd29, %fd111, 0d400921FB54442D18;
	div.rn.f64 	%fd4, %fd29, 0d4059000000000000;
	setp.eq.f64 	%p2, %fd4, 0d7FF0000000000000;
	mov.b32 	%r38, 0;
	mov.f64 	%fd113, %fd1;
	@%p2 bra 	$L__BB0_5;
	mul.f64 	%fd30, %fd4, 0d3FE45F306DC9C883;
	cvt.rni.s32.f64 	%r38, %fd30;
	cvt.rn.f64.s32 	%fd31, %r38;
	fma.rn.f64 	%fd32, %fd31, 0dBFF921FB54442D18, %fd4;
	fma.rn.f64 	%fd33, %fd31, 0dBC91A62633145C00, %fd32;
	fma.rn.f64 	%fd113, %fd31, 0dB97B839A252049C0, %fd33;
	setp.ltu.f64 	%p3, %fd4, 0d41E0000000000000;
	@%p3 bra 	$L__BB0_5;
	{ // callseq 0, 0
	.param .b64 param0;
	st.param.f64 	[param0], %fd4;
	.param .align 16 .b8 retval0[16];
	call.uni (retval0), 
	__internal_trig_reduction_slowpathd, 
	(
	param0
	);
	ld.param.f64 	%fd113, [retval0];
	ld.param.b32 	%r38, [retval0+8];
	} // callseq 0
$L__BB0_5:
	shl.b32 	%r23, %r38, 6;
	cvt.u64.u32 	%rd12, %r23;
	and.b64  	%rd13, %rd12, 64;
	add.s64 	%rd15, %rd14, %rd13;
	mul.rn.f64 	%fd35, %fd113, %fd113;
	and.b32  	%r24, %r38, 1;
	setp.eq.b32 	%p4, %r24, 1;
	selp.f64 	%fd36, 0dBDA8FF8320FD8164, 0d3DE5DB65F9785EBA, %p4;
	ld.global.nc.v2.f64 	{%fd37, %fd38}, [%rd15];
	fma.rn.f64 	%fd39, %fd36, %fd35, %fd37;
	fma.rn.f64 	%fd40, %fd39, %fd35, %fd38;
	ld.global.nc.v2.f64 	{%fd41, %fd42}, [%rd15+16];
	fma.rn.f64 	%fd43, %fd40, %fd35, %fd41;
	fma.rn.f64 	%fd44, %fd43, %fd35, %fd42;
	ld.global.nc.v2.f64 	{%fd45, %fd46}, [%rd15+32];
	fma.rn.f64 	%fd47, %fd44, %fd35, %fd45;
	fma.rn.f64 	%fd48, %fd47, %fd35, %fd46;
	fma.rn.f64 	%fd49, %fd48, %fd113, %fd113;
	fma.rn.f64 	%fd50, %fd48, %fd35, 0d3FF0000000000000;
	selp.f64 	%fd51, %fd50, %fd49, %p4;
	and.b32  	%r25, %r38, 2;
	setp.eq.s32 	%p5, %r25, 0;
	mov.f64 	%fd52, 0d0000000000000000;
	sub.f64 	%fd53, %fd52, %fd51;
	selp.f64 	%fd54, %fd51, %fd53, %p5;
	add.f64 	%fd8, %fd54, 0d3FF0000000000000;
	ld.global.f64 	%fd55, [%rd27];
	ld.global.f64 	%fd56, [%rd28];
	sub.f64 	%fd9, %fd55, %fd56;
	mul.f64 	%fd57, %fd9, %fd9;
	fma.rn.f64 	%fd10, %fd57, %fd8, %fd112;
	and.b32  	%r26, %r37, 1;
	setp.eq.b32 	%p6, %r26, 1;
	@%p6 bra 	$L__BB0_11;
	abs.f64 	%fd11, %fd9;
	setp.neu.f64 	%p11, %fd11, 0d7FF0000000000000;
	@%p11 bra 	$L__BB0_8;
	mov.f64 	%fd89, 0d0000000000000000;
	mul.rn.f64 	%fd114, %fd9, %fd89;
	mov.b32 	%r39, 0;
	bra.uni 	$L__BB0_10;
$L__BB0_8:
	mul.f64 	%fd84, %fd9, 0d3FE45F306DC9C883;
	cvt.rni.s32.f64 	%r39, %fd84;
	cvt.rn.f64.s32 	%fd85, %r39;
	fma.rn.f64 	%fd86, %fd85, 0dBFF921FB54442D18, %fd9;
	fma.rn.f64 	%fd87, %fd85, 0dBC91A62633145C00, %fd86;
	fma.rn.f64 	%fd114, %fd85, 0dB97B839A252049C0, %fd87;
	setp.ltu.f64 	%p12, %fd11, 0d41E0000000000000;
	@%p12 bra 	$L__BB0_10;
	{ // callseq 2, 0
	.param .b64 param0;
	st.param.f64 	[param0], %fd9;
	.param .align 16 .b8 retval0[16];
	call.uni (retval0), 
	__internal_trig_reduction_slowpathd, 
	(
	param0
	);
	ld.param.f64 	%fd114, [retval0];
	ld.param.b32 	%r39, [retval0+8];
	} // callseq 2
$L__BB0_10:
	shl.b32 	%r34, %r39, 6;
	cvt.u64.u32 	%rd20, %r34;
	and.b64  	%rd21, %rd20, 64;
	mov.u64 	%rd22, __cudart_sin_cos_coeffs;
	add.s64 	%rd23, %rd22, %rd21;
	mul.rn.f64 	%fd90, %fd114, %fd114;
	and.b32  	%r35, %r39, 1;
	setp.eq.b32 	%p13, %r35, 1;
	selp.f64 	%fd91, 0dBDA8FF8320FD8164, 0d3DE5DB65F9785EBA, %p13;
	ld.global.nc.v2.f64 	{%fd92, %fd93}, [%rd23];
	fma.rn.f64 	%fd94, %fd91, %fd90, %fd92;
	fma.rn.f64 	%fd95, %fd94, %fd90, %fd93;
	ld.global.nc.v2.f64 	{%fd96, %fd97}, [%rd23+16];
	fma.rn.f64 	%fd98, %fd95, %fd90, %fd96;
	fma.rn.f64 	%fd99, %fd98, %fd90, %fd97;
	ld.global.nc.v2.f64 	{%fd100, %fd101}, [%rd23+32];
	fma.rn.f64 	%fd102, %fd99, %fd90, %fd100;
	fma.rn.f64 	%fd103, %fd102, %fd90, %fd101;
	fma.rn.f64 	%fd104, %fd103, %fd114, %fd114;
	fma.rn.f64 	%fd105, %fd103, %fd90, 0d3FF0000000000000;
	selp.f64 	%fd106, %fd105, %fd104, %p13;
	and.b32  	%r36, %r39, 2;
	setp.eq.s32 	%p14, %r36, 0;
	mov.f64 	%fd107, 0d0000000000000000;
	sub.f64 	%fd108, %fd107, %fd106;
	selp.f64 	%fd109, %fd106, %fd108, %p14;
	abs.f64 	%fd117, %fd109;
	bra.uni 	$L__BB0_17;
$L__BB0_11:
	abs.f64 	%fd17, %fd9;
	setp.neu.f64 	%p7, %fd17, 0d7FF0000000000000;
	@%p7 bra 	$L__BB0_13;
	mov.f64 	%fd63, 0d0000000000000000;
	mul.rn.f64 	%fd116, %fd9, %fd63;
	mov.b32 	%r41, 1;
	bra.uni 	$L__BB0_16;
$L__BB0_13:
	mul.f64 	%fd58, %fd9, 0d3FE45F306DC9C883;
	cvt.rni.s32.f64 	%r40, %fd58;
	cvt.rn.f64.s32 	%fd59, %r40;
	fma.rn.f64 	%fd60, %fd59, 0dBFF921FB54442D18, %fd9;
	fma.rn.f64 	%fd61, %fd59, 0dBC91A62633145C00, %fd60;
	fma.rn.f64 	%fd116, %fd59, 0dB97B839A252049C0, %fd61;
	setp.ltu.f64 	%p8, %fd17, 0d41E0000000000000;
	@%p8 bra 	$L__BB0_15;
	{ // callseq 1, 0
	.param .b64 param0;
	st.param.f64 	[param0], %fd9;
	.param .align 16 .b8 retval0[16];
	call.uni (retval0), 
	__internal_trig_reduction_slowpathd, 
	(
	param0
	);
	ld.param.f64 	%fd116, [retval0];
	ld.param.b32 	%r40, [retval0+8];
	} // callseq 1
$L__BB0_15:
	add.s32 	%r41, %r40, 1;
$L__BB0_16:
	shl.b32 	%r29, %r41, 6;
	cvt.u64.u32 	%rd16, %r29;
	and.b64  	%rd17, %rd16, 64;
	mov.u64 	%rd18, __cudart_sin_cos_coeffs;
	add.s64 	%rd19, %rd18, %rd17;
	mul.rn.f64 	%fd64, %fd116, %fd116;
	and.b32  	%r30, %r41, 1;
	setp.eq.b32 	%p9, %r30, 1;
	selp.f64 	%fd65, 0dBDA8FF8320FD8164, 0d3DE5DB65F9785EBA, %p9;
	ld.global.nc.v2.f64 	{%fd66, %fd67}, [%rd19];
	fma.rn.f64 	%fd68, %fd65, %fd64, %fd66;
	fma.rn.f64 	%fd69, %fd68, %fd64, %fd67;
	ld.global.nc.v2.f64 	{%fd70, %fd71}, [%rd19+16];
	fma.rn.f64 	%fd72, %fd69, %fd64, %fd70;
	fma.rn.f64 	%fd73, %fd72, %fd64, %fd71;
	ld.global.nc.v2.f64 	{%fd74, %fd75}, [%rd19+32];
	fma.rn.f64 	%fd76, %fd73, %fd64, %fd74;
	fma.rn.f64 	%fd77, %fd76, %fd64, %fd75;
	fma.rn.f64 	%fd78, %fd77, %fd116, %fd116;
	fma.rn.f64 	%fd79, %fd77, %fd64, 0d3FF0000000000000;
	selp.f64 	%fd80, %fd79, %fd78, %p9;
	and.b32  	%r31, %r41, 2;
	setp.eq.s32 	%p10, %r31, 0;
	mov.f64 	%fd81, 0d0000000000000000;
	sub.f64 	%fd82, %fd81, %fd80;
	selp.f64 	%fd83, %fd80, %fd82, %p10;
	abs.f64 	%fd117, %fd83;
$L__BB0_17:
	fma.rn.f64 	%fd112, %fd8, %fd117, %fd10;
	add.f64 	%fd111, %fd111, 0d3FF0000000000000;
	add.s32 	%r37, %r37, 1;
	add.s64 	%rd28, %rd28, 8;
	add.s64 	%rd27, %rd27, 8;
	setp.ne.s32 	%p15, %r37, 100;
	@%p15 bra 	$L__BB0_2;
	sqrt.rn.f64 	%fd110, %fd112;
	cvta.to.global.u64 	%rd24, %rd9;
	mul.wide.s32 	%rd25, %r1, 8;
	add.s64 	%rd26, %rd24, %rd25;
	st.global.f64 	[%rd26], %fd110;
$L__BB0_19:
	ret;

}
.func  (.param .align 16 .b8 func_retval0[16]) __internal_trig_reduction_slowpathd(
	.param .b64 __internal_trig_reduction_slowpathd_param_0
)
{
	.local .align 8 .b8 	__local_depot1[40];
	.reg .b64 	%SP;
	.reg .b64 	%SPL;
	.reg .pred 	%p<10>;
	.reg .b32 	%r<47>;
	.reg .b64 	%rd<74>;
	.reg .b64 	%fd<5>;

	mov.u64 	%SPL, __local_depot1;
	ld.param.f64 	%fd4, [__internal_trig_reduction_slowpathd_param_0];
	add.u64 	%rd1, %SPL, 0;
	{
	.reg .b32 %temp; 
	mov.b64 	{%temp, %r1}, %fd4;
	}
	shr.u32 	%r2, %r1, 20;
	and.b32  	%r3, %r2, 2047;
	setp.eq.s32 	%p1, %r3, 2047;
	mov.b32 	%r46, 0;
	@%p1 bra 	$L__BB1_9;
	add.s32 	%r20, %r3, -1024;
	mov.b64 	%rd20, %fd4;
	shl.b64 	%rd2, %rd20, 11;
	shr.u32 	%r4, %r20, 6;
	sub.s32 	%r45, 15, %r4;
	sub.s32 	%r21, 19, %r4;
	setp.lt.u32 	%p2, %r20, 128;
	selp.b32 	%r6, 18, %r21, %p2;
	setp.ge.s32 	%p3, %r45, %r6;
	mov.b64 	%rd70, 0;
	@%p3 bra 	$L__BB1_4;
	add.s32 	%r23, %r6, %r4;
	neg.s32 	%r43, %r23;
	or.b64  	%rd3, %rd2, -9223372036854775808;
	mov.b64 	%rd70, 0;
	mov.b32 	%r42, 0;
	mov.u64 	%rd25, __cudart_i2opi_d;
	mov.u32 	%r44, %r45;
$L__BB1_3:
	.pragma "nounroll";
	mul.wide.s32 	%rd22, %r42, 8;
	add.s64 	%rd23, %rd1, %rd22;
	mul.wide.s32 	%rd24, %r44, 8;
	add.s64 	%rd26, %rd25, %rd24;
	ld.global.nc.u64 	%rd27, [%rd26];
	{
	.reg .u32 %r0, %r1, %r2, %r3, %alo, %ahi, %blo, %bhi, %clo, %chi;
	mov.b64 	{%alo,%ahi}, %rd27;
	mov.b64 	{%blo,%bhi}, %rd3;
	mov.b64 	{%clo,%chi}, %rd70;
	mad.lo.cc.u32 	%r0, %alo, %blo, %clo;
	madc.hi.cc.u32 	%r1, %alo, %blo, %chi;
	madc.hi.u32 	%r2, %alo, %bhi, 0;
	mad.lo.cc.u32 	%r1, %alo, %bhi, %r1;
	madc.hi.cc.u32 	%r2, %ahi, %blo, %r2;
	madc.hi.u32 	%r3, %ahi, %bhi, 0;
	mad.lo.cc.u32 	%r1, %ahi, %blo, %r1;
	madc.lo.cc.u32 	%r2, %ahi, %bhi, %r2;
	addc.u32 	%r3, %r3, 0;
	mov.b64 	%rd28, {%r0,%r1};
	mov.b64 	%rd70, {%r2,%r3};
	}
	st.local.u64 	[%rd23], %rd28;
	add.s32 	%r44, %r44, 1;
	add.s32 	%r43, %r43, 1;
	add.s32 	%r42, %r42, 1;
	setp.ne.s32 	%p4, %r43, -15;
	mov.u32 	%r45, %r6;
	@%p4 bra 	$L__BB1_3;
$L__BB1_4:
	cvt.s64.s32 	%rd29, %r45;
	cvt.u64.u32 	%rd30, %r4;
	add.s64 	%rd31, %rd30, %rd29;
	shl.b64 	%rd32, %rd31, 3;
	add.s64 	%rd33, %rd1, %rd32;
	st.local.u64 	[%rd33+-120], %rd70;
	and.b32  	%r15, %r2, 63;
	ld.local.u64 	%rd72, [%rd1+16];
	ld.local.u64 	%rd71, [%rd1+24];
	setp.eq.s32 	%p5, %r15, 0;
	@%p5 bra 	$L__BB1_6;
	shl.b64 	%rd34, %rd71, %r15;
	shr.u64 	%rd35, %rd72, 1;
	xor.b32  	%r24, %r15, 63;
	shr.u64 	%rd36, %rd35, %r24;
	or.b64  	%rd71, %rd34, %rd36;
	ld.local.u64 	%rd37, [%rd1+8];
	shl.b64 	%rd38, %rd72, %r15;
	shr.u64 	%rd39, %rd37, 1;
	shr.u64 	%rd40, %rd39, %r24;
	or.b64  	%rd72, %rd38, %rd40;
$L__BB1_6:
	and.b32  	%r25, %r1, -2147483648;
	shr.u64 	%rd41, %rd71, 62;
	cvt.u32.u64 	%r26, %rd41;
	mov.b64 	{%r27, %r28}, %rd71;
	mov.b64 	{%r29, %r30}, %rd72;
	shf.l.wrap.b32 	%r31, %r30, %r27, 2;
	shf.l.wrap.b32 	%r32, %r27, %r28, 2;
	mov.b64 	%rd42, {%r31, %r32};
	shl.b64 	%rd43, %rd72, 2;
	shr.u64 	%rd44, %rd42, 63;
	cvt.u32.u64 	%r33, %rd44;
	add.s32 	%r34, %r33, %r26;
	setp.eq.s32 	%p6, %r25, 0;
	neg.s32 	%r35, %r34;
	selp.b32 	%r46, %r34, %r35, %p6;
	setp.gt.s64 	%p7, %rd42, -1;
	mov.b64 	%rd45, 0;
	{
	.reg .u32 %r0, %r1, %r2, %r3, %a0, %a1, %a2, %a3, %b0, %b1, %b2, %b3;
	mov.b64 	{%a0,%a1}, %rd45;
	mov.b64 	{%a2,%a3}, %rd45;
	mov.b64 	{%b0,%b1}, %rd43;
	mov.b64 	{%b2,%b3}, %rd42;
	sub.cc.u32 	%r0, %a0, %b0;
	subc.cc.u32 	%r1, %a1, %b1;
	subc.cc.u32 	%r2, %a2, %b2;
	subc.u32 	%r3, %a3, %b3;
	mov.b64 	%rd46, {%r0,%r1};
	mov.b64 	%rd47, {%r2,%r3};
	}
	xor.b32  	%r36, %r25, -2147483648;
	selp.b64 	%rd73, %rd42, %rd47, %p7;
	selp.b64 	%rd14, %rd43, %rd46, %p7;
	selp.b32 	%r17, %r25, %r36, %p7;
	clz.b64 	%r37, %rd73;
	cvt.u64.u32 	%rd15, %r37;
	setp.eq.s32 	%p8, %r37, 0;
	@%p8 bra 	$L__BB1_8;
	cvt.u32.u64 	%r38, %rd15;
	and.b32  	%r39, %r38, 63;
	shl.b64 	%rd48, %rd73, %r39;
	shr.u64 	%rd49, %rd14, 1;
	not.b32 	%r40, %r38;
	and.b32  	%r41, %r40, 63;
	shr.u64 	%rd50, %rd49, %r41;
	or.b64  	%rd73, %rd48, %rd50;
$L__BB1_8:
	mov.b64 	%rd51, -3958705157555305931;
	{
	.reg .u32 %r0, %r1, %r2, %r3, %alo, %ahi, %blo, %bhi;
	mov.b64 	{%alo,%ahi}, %rd73;
	mov.b64 	{%blo,%bhi}, %rd51;
	mul.lo.u32 	%r0, %alo, %blo;
	mul.hi.u32 	%r1, %alo, %blo;
	mad.lo.cc.u32 	%r1, %alo, %bhi, %r1;
	madc.hi.u32 	%r2, %alo, %bhi, 0;
	mad.lo.cc.u32 	%r1, %ahi, %blo, %r1;
	madc.hi.cc.u32 	%r2, %ahi, %blo, %r2;
	madc.hi.u32 	%r3, %ahi, %bhi, 0;
	mad.lo.cc.u32 	%r2, %ahi, %bhi, %r2;
	addc.u32 	%r3, %r3, 0;
	mov.b64 	%rd52, {%r0,%r1};
	mov.b64 	%rd53, {%r2,%r3};
	}
	setp.gt.s64 	%p9, %rd53, 0;
	{
	.reg .u32 %r0, %r1, %r2, %r3, %a0, %a1, %a2, %a3, %b0, %b1, %b2, %b3;
	mov.b64 	{%a0,%a1}, %rd52;
	mov.b64 	{%a2,%a3}, %rd53;
	mov.b64 	{%b0,%b1}, %rd52;
	mov.b64 	{%b2,%b3}, %rd53;
	add.cc.u32 	%r0, %a0, %b0;
	addc.cc.u32 	%r1, %a1, %b1;
	addc.cc.u32 	%r2, %a2, %b2;
	addc.u32 	%r3, %a3, %b3;
	mov.b64 	%rd54, {%r0,%r1};
	mov.b64 	%rd55, {%r2,%r3};
	}
	selp.b64 	%rd56, %rd55, %rd53, %p9;
	selp.s64 	%rd57, -1, 0, %p9;
	sub.s64 	%rd58, %rd57, %rd15;
	cvt.u64.u32 	%rd59, %r17;
	shl.b64 	%rd60, %rd59, 32;
	add.s64 	%rd61, %rd56, 1;
	shr.u64 	%rd62, %rd61, 10;
	add.s64 	%rd63, %rd62, 1;
	shr.u64 	%rd64, %rd63, 1;
	shl.b64 	%rd65, %rd58, 52;
	add.s64 	%rd66, %rd65, %rd64;
	add.s64 	%rd67, %rd66, 4602678819172646912;
	or.b64  	%rd68, %rd67, %rd60;
	mov.b64 	%fd4, %rd68;
$L__BB1_9:
	st.param.f64 	[func_retval0], %fd4;
	st.param.b32 	[func_retval0+8], %r46;
	ret;

}


// ===== COMPILED SASS (sm_100) =====

	.target	sm_100

	.elftype	@"ET_EXEC"


//--------------------- .note.nv.tkinfo           --------------------------
	.section	.note.nv.tkinfo,"",@"SHT_NOTE"
	.sectionflags	@"SHF_NOTE_NV_TKINFO"
	.tkinfo
        /*0018*/ 	.word	0x00000002
        /*0030*/ 	.string	""
        /*0030*/ 	.string	"ptxas"
        /*0030*/ 	.string	"Cuda compilation tools, release 13.0, V13.0.88"
        /*0030*/ 	.string	"Build cuda_13.0.r13.0/compiler.36424714_0"
        /*0030*/ 	.string	"-arch sm_100 -m 64 "



//--------------------- .note.nv.cuinfo           --------------------------
	.section	.note.nv.cuinfo,"",@"SHT_NOTE"
	.sectionflags	@"SHF_NOTE_NV_CUINFO"
        /*0018*/ 	.short	0x0002
        /*001a*/ 	.short	0x0064
        /*001c*/ 	.short	0x0082
	.zero		2


//--------------------- .nv.info                  --------------------------
	.section	.nv.info,"",@"SHT_CUDA_INFO"
	.align	4


	//----- nvinfo : EIATTR_REGCOUNT
	.align		4
        /*0000*/ 	.byte	0x04, 0x2f
        /*0002*/ 	.short	(.L_3 - .L_2)
	.align		4
.L_2:
        /*0004*/ 	.word	index@(_Z16computeDistancesPKdS0_Pdi)
        /*0008*/ 	.word	0x00000020


	//----- nvinfo : EIATTR_FRAME_SIZE
	.align		4
.L_3:
        /*000c*/ 	.byte	0x04, 0x11
        /*000e*/ 	.short	(.L_5 - .L_4)
	.align		4
.L_4:
        /*0010*/ 	.word	index@($_Z16computeDistancesPKdS0_Pdi$__internal_trig_reduction_slowpathd)
        /*0014*/ 	.word	0x00000028


	//----- nvinfo : EIATTR_FRAME_SIZE
	.align		4
.L_5:
        /*0018*/ 	.byte	0x04, 0x11
        /*001a*/ 	.short	(.L_7 - .L_6)
	.align		4
.L_6:
        /*001c*/ 	.word	index@($__internal_1_$__cuda_sm20_dsqrt_rn_f64_mediumpath_v1)
        /*0020*/ 	.word	0x00000028


	//----- nvinfo : EIATTR_FRAME_SIZE
	.align		4
.L_7:
        /*0024*/ 	.byte	0x04, 0x11
        /*0026*/ 	.short	(.L_9 - .L_8)
	.align		4
.L_8:
        /*0028*/ 	.word	index@($__internal_0_$__cuda_sm20_div_rn_f64_full)
        /*002c*/ 	.word	0x00000028


	//----- nvinfo : EIATTR_FRAME_SIZE
	.align		4
.L_9:
        /*0030*/ 	.byte	0x04, 0x11
        /*0032*/ 	.short	(.L_11 - .L_10)
	.align		4
.L_10:
        /*0034*/ 	.word	index@(_Z16computeDistancesPKdS0_Pdi)
        /*0038*/ 	.word	0x00000028


	//----- nvinfo : EIATTR_MIN_STACK_SIZE
	.align		4
.L_11:
        /*003c*/ 	.byte	0x04, 0x12
        /*003e*/ 	.short	(.L_13 - .L_12)
	.align		4
.L_12:
        /*0040*/ 	.word	index@(_Z16computeDistancesPKdS0_Pdi)
        /*0044*/ 	.word	0x00000028
.L_13:


//--------------------- .nv.compat                --------------------------
	.section	.nv.compat,"",@"SHT_CUDA_COMPAT_INFO"
	.align	4
        /*0000*/ 	.byte	0x02, 0x09, 0x00, 0x00, 0x02, 0x02, 0x01, 0x00, 0x02, 0x05, 0x05, 0x00, 0x03, 0x07, 0x01, 0x01
        /*0010*/ 	.byte	0x02, 0x03, 0x00, 0x00, 0x02, 0x06, 0x01, 0x00, 0x04, 0x0b, 0x08, 0x00, 0x01, 0x00, 0x00, 0x00
        /*0020*/ 	.byte	0x00, 0x00, 0x00, 0x00


//--------------------- .nv.info._Z16computeDistancesPKdS0_Pdi --------------------------
	.section	.nv.info._Z16computeDistancesPKdS0_Pdi,"",@"SHT_CUDA_INFO"
	.sectionflags	@""
	.align	4


	//----- nvinfo : EIATTR_CUDA_API_VERSION
	.align		4
        /*0000*/ 	.byte	0x04, 0x37
        /*0002*/ 	.short	(.L_15 - .L_14)
.L_14:
        /*0004*/ 	.word	0x00000082


	//----- nvinfo : EIATTR_KPARAM_INFO
	.align		4
.L_15:
        /*0008*/ 	.byte	0x04, 0x17
        /*000a*/ 	.short	(.L_17 - .L_16)
.L_16:
        /*000c*/ 	.word	0x00000000
        /*0010*/ 	.short	0x0003
        /*0012*/ 	.short	0x0018
        /*0014*/ 	.byte	0x00, 0xf0, 0x11, 0x00


	//----- nvinfo : EIATTR_KPARAM_INFO
	.align		4
.L_17:
        /*0018*/ 	.byte	0x04, 0x17
        /*001a*/ 	.short	(.L_19 - .L_18)
.L_18:
        /*001c*/ 	.word	0x00000000
        /*0020*/ 	.short	0x0002
        /*0022*/ 	.short	0x0010
        /*0024*/ 	.byte	0x00, 0xf5, 0x21, 0x00


	//----- nvinfo : EIATTR_KPARAM_INFO
	.align		4
.L_19:
        /*0028*/ 	.byte	0x04, 0x17
        /*002a*/ 	.short	(.L_21 - .L_20)
.L_20:
        /*002c*/ 	.word	0x00000000
        /*0030*/ 	.short	0x0001
        /*0032*/ 	.short	0x0008
        /*0034*/ 	.byte	0x00, 0xf5, 0x21, 0x00


	//----- nvinfo : EIATTR_KPARAM_INFO
	.align		4
.L_21:
        /*0038*/ 	.byte	0x04, 0x17
        /*003a*/ 	.short	(.L_23 - .L_22)
.L_22:
        /*003c*/ 	.word	0x00000000
        /*0040*/ 	.short	0x0000
        /*0042*/ 	.short	0x0000
        /*0044*/ 	.byte	0x00, 0xf5, 0x21, 0x00


	//----- nvinfo : EIATTR_SPARSE_MMA_MASK
	.align		4
.L_23:
        /*0048*/ 	.byte	0x03, 0x50
        /*004a*/ 	.short	0x0000


	//----- nvinfo : EIATTR_MAXREG_COUNT
	.align		4
        /*004c*/ 	.byte	0x03, 0x1b
        /*004e*/ 	.short	0x00ff


	//----- nvinfo : EIATTR_MERCURY_ISA_VERSION
	.align		4
        /*0050*/ 	.byte	0x03, 0x5f
        /*0052*/ 	.short	0x0101


	//----- nvinfo : EIATTR_VRC_CTA_INIT_COUNT
	.align		4
        /*0054*/ 	.byte	0x02, 0x4a
	.zero		1
	.zero		1


	//----- nvinfo : EIATTR_EXIT_INSTR_OFFSETS
	.align		4
        /*0058*/ 	.byte	0x04, 0x1c
        /*005a*/ 	.short	(.L_25 - .L_24)


	//   ....[0]....
.L_24:
        /*005c*/ 	.word	0x00000080


	//   ....[1]....
        /*0060*/ 	.word	0x00001040


	//----- nvinfo : EIATTR_CRS_STACK_SIZE
	.align		4
.L_25:
        /*0064*/ 	.byte	0x04, 0x1e
        /*0066*/ 	.short	(.L_27 - .L_26)
.L_26:
        /*0068*/ 	.word	0x00000000


	//----- nvinfo : EIATTR_CBANK_PARAM_SIZE
	.align		4
.L_27:
        /*006c*/ 	.byte	0x03, 0x19
        /*006e*/ 	.short	0x001c


	//----- nvinfo : EIATTR_PARAM_CBANK
	.align		4
        /*0070*/ 	.byte	0x04, 0x0a
        /*0072*/ 	.short	(.L_29 - .L_28)
	.align		4
.L_28:
        /*0074*/ 	.word	index@(.nv.constant0._Z16computeDistancesPKdS0_Pdi)
        /*0078*/ 	.short	0x0380
        /*007a*/ 	.short	0x001c


	//----- nvinfo : EIATTR_SW_WAR
	.align		4
.L_29:
        /*007c*/ 	.byte	0x04, 0x36
        /*007e*/ 	.short	(.L_31 - .L_30)
.L_30:
        /*0080*/ 	.word	0x00000008
.L_31:


//--------------------- .nv.callgraph             --------------------------
	.section	.nv.callgraph,"",@"SHT_CUDA_CALLGRAPH"
	.align	4
	.sectionentsize	8
	.align		4
        /*0000*/ 	.word	0x00000000
	.align		4
        /*0004*/ 	.word	0xffffffff
	.align		4
        /*0008*/ 	.word	0x00000000
	.align		4
        /*000c*/ 	.word	0xfffffffe
	.align		4
        /*0010*/ 	.word	0x00000000
	.align		4
        /*0014*/ 	.word	0xfffffffd
	.align		4
        /*0018*/ 	.word	0x00000000
	.align		4
        /*001c*/ 	.word	0xfffffffc


//--------------------- .nv.constant4             --------------------------
	.section	.nv.constant4,"a",@progbits
	.align	8
	.align		8
.nv.constant4:
        /*0000*/ 	.dword	__cudart_i2opi_d
	.align		8
        /*0008*/ 	.dword	__cudart_sin_cos_coeffs


//--------------------- .text._Z16computeDistancesPKdS0_Pdi --------------------------
	.section	.text._Z16computeDistancesPKdS0_Pdi,"ax",@progbits
	.align	128
        .global         _Z16computeDistancesPKdS0_Pdi
        .type           _Z16computeDistancesPKdS0_Pdi,@function
        .size           _Z16computeDistancesPKdS0_Pdi,(.L_x_31 - _Z16computeDistancesPKdS0_Pdi)
        .other          _Z16computeDistancesPKdS0_Pdi,@"STO_CUDA_ENTRY STV_DEFAULT"
_Z16computeDistancesPKdS0_Pdi:
.text._Z16computeDistancesPKdS0_Pdi:
[----:B------:R-:W0:Y:S01]  /*0000*/  LDC R1, c[0x0][0x37c] ;  /* 0x0000df00ff017b82 */ /* 0x000e220000000800 */
[----:B------:R-:W1:Y:S07]  /*0010*/  S2R R3, SR_TID.X ;  /* 0x0000000000037919 */ /* 0x000e6e0000002100 */
[----:B------:R-:W1:Y:S01]  /*0020*/  S2UR UR4, SR_CTAID.X ;  /* 0x00000000000479c3 */ /* 0x000e620000002500 */
[----:B------:R-:W2:Y:S01]  /*0030*/  LDCU UR5, c[0x0][0x398] ;  /* 0x00007300ff0577ac */ /* 0x000ea20008000800 */
[----:B0-----:R-:W-:-:S06]  /*0040*/  VIADD R1, R1, 0xffffffd8 ;  /* 0xffffffd801017836 */ /* 0x001fcc0000000000 */
[----:B------:R-:W1:Y:S02]  /*0050*/  LDC R0, c[0x0][0x360] ;  /* 0x0000d800ff007b82 */ /* 0x000e640000000800 */
[----:B-1----:R-:W-:-:S05]  /*0060*/  IMAD R0, R0, UR4, R3 ;  /* 0x0000000400007c24 */ /* 0x002fca000f8e0203 */
[----:B--2---:R-:W-:-:S13]  /*0070*/  ISETP.GE.AND P0, PT, R0, UR5, PT ;  /* 0x0000000500007c0c */ /* 0x004fda000bf06270 */
[----:B------:R-:W-:Y:S05]  /*0080*/  @P0 EXIT ;  /* 0x000000000000094d */ /* 0x000fea0003800000 */
[----:B------:R-:W0:Y:S01]  /*0090*/  LDC.64 R2, c[0x0][0x380] ;  /* 0x0000e000ff027b82 */ /* 0x000e220000000a00 */
[----:B------:R-:W-:Y:S01]  /*00a0*/  IMAD R5, R0, 0x64, RZ ;  /* 0x0000006400057824 */ /* 0x000fe200078e02ff */
[----:B------:R-:W-:Y:S01]  /*00b0*/  DMUL R18, RZ, +INF ;  /* 0x7ff00000ff127828 */ /* 0x000fe20000000000 */
[----:B------:R-:W-:Y:S02]  /*00c0*/  CS2R R16, SRZ ;  /* 0x0000000000107805 */ /* 0x000fe4000001ff00 */
[----:B------:R-:W-:Y:S01]  /*00d0*/  CS2R R20, SRZ ;  /* 0x0000000000147805 */ /* 0x000fe2000001ff00 */
[----:B------:R-:W1:Y:S01]  /*00e0*/  LDCU.64 UR6, c[0x0][0x358] ;  /* 0x00006b00ff0677ac */ /* 0x000e620008000a00 */
[----:B------:R-:W2:Y:S01]  /*00f0*/  LDCU.64 UR8, c[0x0][0x388] ;  /* 0x00007100ff0877ac */ /* 0x000ea20008000a00 */
[----:B------:R-:W3:Y:S01]  /*0100*/  LDCU.64 UR12, c[0x4][0x8] ;  /* 0x01000100ff0c77ac */ /* 0x000ee20008000a00 */
[----:B------:R-:W-:Y:S01]  /*0110*/  UMOV UR4, URZ ;  /* 0x000000ff00047c82 */ /* 0x000fe20008000000 */
[----:B0123--:R-:W-:-:S07]  /*0120*/  IMAD.WIDE R2, R5, 0x8, R2 ;  /* 0x0000000805027825 */ /* 0x00ffce00078e0202 */
.L_x_11:
[----:B------:R-:W0:Y:S01]  /*0130*/  MUFU.RCP64H R5, 100 ;  /* 0x4059000000057908 */ /* 0x000e220000001800 */
[----:B------:R-:W-:Y:S01]  /*0140*/  IMAD.MOV.U32 R8, RZ, RZ, 0x0 ;  /* 0x00000000ff087424 */ /* 0x000fe200078e00ff */
[----:B------:R-:W-:Y:S01]  /*0150*/  UMOV UR10, 0x54442d18 ;  /* 0x54442d18000a7882 */ /* 0x000fe20000000000 */
[----:B------:R-:W-:Y:S01]  /*0160*/  IMAD.MOV.U32 R9, RZ, RZ, 0x40590000 ;  /* 0x40590000ff097424 */ /* 0x000fe200078e00ff */
[----:B------:R-:W-:Y:S01]  /*0170*/  UMOV UR11, 0x400921fb ;  /* 0x400921fb000b7882 */ /* 0x000fe20000000000 */
[----:B------:R-:W-:-:S06]  /*0180*/  IMAD.MOV.U32 R4, RZ, RZ, 0x1 ;  /* 0x00000001ff047424 */ /* 0x000fcc00078e00ff */
[----:B0-----:R-:W-:-:S08]  /*0190*/  DFMA R6, R4, -R8, 1 ;  /* 0x3ff000000406742b */ /* 0x001fd00000000808 */
[----:B------:R-:W-:-:S08]  /*01a0*/  DFMA R6, R6, R6, R6 ;  /* 0x000000060606722b */ /* 0x000fd00000000006 */
[----:B------:R-:W-:Y:S02]  /*01b0*/  DFMA R4, R4, R6, R4 ;  /* 0x000000060404722b */ /* 0x000fe40000000004 */
[----:B------:R-:W-:-:S06]  /*01c0*/  DMUL R6, R16, UR10 ;  /* 0x0000000a10067c28 */ /* 0x000fcc0008000000 */
[----:B------:R-:W-:-:S04]  /*01d0*/  DFMA R8, R4, -R8, 1 ;  /* 0x3ff000000408742b */ /* 0x000fc80000000808 */
[----:B------:R-:W-:-:S04]  /*01e0*/  FSETP.GEU.AND P1, PT, |R7|, 6.5827683646048100446e-37, PT ;  /* 0x036000000700780b */ /* 0x000fc80003f2e200 */
[----:B------:R-:W-:-:S08]  /*01f0*/  DFMA R4, R4, R8, R4 ;  /* 0x000000080404722b */ /* 0x000fd00000000004 */
[----:B------:R-:W-:-:S08]  /*0200*/  DMUL R8, R6, R4 ;  /* 0x0000000406087228 */ /* 0x000fd00000000000 */
[----:B------:R-:W-:-:S08]  /*0210*/  DFMA R10, R8, -100, R6 ;  /* 0xc0590000080a782b */ /* 0x000fd00000000006 */
[----:B------:R-:W-:-:S10]  /*0220*/  DFMA R4, R4, R10, R8 ;  /* 0x0000000a0404722b */ /* 0x000fd40000000008 */
[----:B------:R-:W-:-:S05]  /*0230*/  FFMA R8, RZ, 3.390625, R5 ;  /* 0x40590000ff087823 */ /* 0x000fca0000000005 */
[----:B------:R-:W-:-:S13]  /*0240*/  FSETP.GT.AND P0, PT, |R8|, 1.469367938527859385e-39, PT ;  /* 0x001000000800780b */ /* 0x000fda0003f04200 */
[----:B------:R-:W-:Y:S05]  /*0250*/  @P0 BRA P1, `(.L_x_0) ;  /* 0x0000000000100947 */ /* 0x000fea0000800000 */
[----:B------:R-:W-:-:S07]  /*0260*/  MOV R4, 0x280 ;  /* 0x0000028000047802 */ /* 0x000fce0000000f00 */
[----:B------:R-:W-:Y:S05]  /*0270*/  CALL.REL.NOINC `($__internal_0_$__cuda_sm20_div_rn_f64_full) ;  /* 0x0000000c00747944 */ /* 0x000fea0003c00000 */
[----:B------:R-:W-:Y:S02]  /*0280*/  IMAD.MOV.U32 R4, RZ, RZ, R12 ;  /* 0x000000ffff047224 */ /* 0x000fe400078e000c */
[----:B------:R-:W-:-:S07]  /*0290*/  IMAD.MOV.U32 R5, RZ, RZ, R13 ;  /* 0x000000ffff057224 */ /* 0x000fce00078e000d */
.L_x_0:
[----:B------:R-:W-:Y:S01]  /*02a0*/  DSETP.NEU.AND P0, PT, R4, +INF , PT ;  /* 0x7ff000000400742a */ /* 0x000fe20003f0d000 */
[----:B------:R-:W-:Y:S02]  /*02b0*/  IMAD.MOV.U32 R26, RZ, RZ, RZ ;  /* 0x000000ffff1a7224 */ /* 0x000fe400078e00ff */
[----:B------:R-:W-:Y:S02]  /*02c0*/  IMAD.MOV.U32 R22, RZ, RZ, R18 ;  /* 0x000000ffff167224 */ /* 0x000fe400078e0012 */
[----:B------:R-:W-:-:S09]  /*02d0*/  IMAD.MOV.U32 R23, RZ, RZ, R19 ;  /* 0x000000ffff177224 */ /* 0x000fd200078e0013 */
[----:B------:R-:W-:Y:S05]  /*02e0*/  @!P0 BRA `(.L_x_1) ;  /* 0x0000000000608947 */ /* 0x000fea0003800000 */
[----:B------:R-:W-:Y:S01]  /*02f0*/  UMOV UR10, 0x6dc9c883 ;  /* 0x6dc9c883000a7882 */ /* 0x000fe20000000000 */
[----:B------:R-:W-:Y:S01]  /*0300*/  UMOV UR11, 0x3fe45f30 ;  /* 0x3fe45f30000b7882 */ /* 0x000fe20000000000 */
[C---:B------:R-:W-:Y:S02]  /*0310*/  DSETP.GE.AND P0, PT, R4.reuse, 2.14748364800000000000e+09, PT ;  /* 0x41e000000400742a */ /* 0x040fe40003f06000 */
[----:B------:R-:W-:Y:S01]  /*0320*/  DMUL R26, R4, UR10 ;  /* 0x0000000a041a7c28 */ /* 0x000fe20008000000 */
[----:B------:R-:W-:Y:S01]  /*0330*/  UMOV UR10, 0x54442d18 ;  /* 0x54442d18000a7882 */ /* 0x000fe20000000000 */
[----:B------:R-:W-:-:S08]  /*0340*/  UMOV UR11, 0x3ff921fb ;  /* 0x3ff921fb000b7882 */ /* 0x000fd00000000000 */
[----:B------:R-:W0:Y:S08]  /*0350*/  F2I.F64 R26, R26 ;  /* 0x0000001a001a7311 */ /* 0x000e300000301100 */
[----:B0-----:R-:W0:Y:S02]  /*0360*/  I2F.F64 R22, R26 ;  /* 0x0000001a00167312 */ /* 0x001e240000201c00 */
[----:B0-----:R-:W-:Y:S01]  /*0370*/  DFMA R6, R22, -UR10, R4 ;  /* 0x8000000a16067c2b */ /* 0x001fe20008000004 */
[----:B------:R-:W-:Y:S01]  /*0380*/  UMOV UR10, 0x33145c00 ;  /* 0x33145c00000a7882 */ /* 0x000fe20000000000 */
[----:B------:R-:W-:-:S06]  /*0390*/  UMOV UR11, 0x3c91a626 ;  /* 0x3c91a626000b7882 */ /* 0x000fcc0000000000 */
[----:B------:R-:W-:Y:S01]  /*03a0*/  DFMA R6, R22, -UR10, R6 ;  /* 0x8000000a16067c2b */ /* 0x000fe20008000006 */
[----:B------:R-:W-:Y:S01]  /*03b0*/  UMOV UR10, 0x252049c0 ;  /* 0x252049c0000a7882 */ /* 0x000fe20000000000 */
[----:B------:R-:W-:-:S06]  /*03c0*/  UMOV UR11, 0x397b839a ;  /* 0x397b839a000b7882 */ /* 0x000fcc0000000000 */
[----:B------:R-:W-:Y:S01]  /*03d0*/  DFMA R22, R22, -UR10, R6 ;  /* 0x8000000a16167c2b */ /* 0x000fe20008000006 */
[----:B------:R-:W-:Y:S10]  /*03e0*/  @!P0 BRA `(.L_x_1) ;  /* 0x0000000000208947 */ /* 0x000ff40003800000 */
[----:B------:R-:W-:Y:S01]  /*03f0*/  BSSY.RECONVERGENT B0, `(.L_x_2) ;  /* 0x0000004000007945 */ /* 0x000fe20003800200 */
[----:B------:R-:W-:Y:S01]  /*0400*/  IMAD.MOV.U32 R11, RZ, RZ, R4 ;  /* 0x000000ffff0b7224 */ /* 0x000fe200078e0004 */
[----:B------:R-:W-:-:S07]  /*0410*/  MOV R4, 0x430 ;  /* 0x0000043000047802 */ /* 0x000fce0000000f00 */
[----:B------:R-:W-:Y:S05]  /*0420*/  CALL.REL.NOINC `($_Z16computeDistancesPKdS0_Pdi$__internal_trig_reduction_slowpathd) ;  /* 0x0000001000e87944 */ /* 0x000fea0003c00000 */
[----:B------:R-:W-:Y:S05]  /*0430*/  BSYNC.RECONVERGENT B0 ;  /* 0x0000000000007941 */ /* 0x000fea0003800200 */
.L_x_2:
[----:B------:R-:W-:Y:S02]  /*0440*/  IMAD.MOV.U32 R26, RZ, RZ, R28 ;  /* 0x000000ffff1a7224 */ /* 0x000fe400078e001c */
[----:B------:R-:W-:Y:S02]  /*0450*/  IMAD.MOV.U32 R22, RZ, RZ, R6 ;  /* 0x000000ffff167224 */ /* 0x000fe400078e0006 */
[----:B------:R-:W-:-:S07]  /*0460*/  IMAD.MOV.U32 R23, RZ, RZ, R7 ;  /* 0x000000ffff177224 */ /* 0x000fce00078e0007 */
.L_x_1:
[----:B------:R-:W-:-:S05]  /*0470*/  IMAD.SHL.U32 R4, R26, 0x40, RZ ;  /* 0x000000401a047824 */ /* 0x000fca00078e00ff */
[----:B------:R-:W-:-:S04]  /*0480*/  LOP3.LUT R4, R4, 0x40, RZ, 0xc0, !PT ;  /* 0x0000004004047812 */ /* 0x000fc800078ec0ff */
[----:B------:R-:W-:-:S05]  /*0490*/  IADD3 R28, P0, PT, R4, UR12, RZ ;  /* 0x0000000c041c7c10 */ /* 0x000fca000ff1e0ff */
[----:B------:R-:W-:-:S05]  /*04a0*/  IMAD.X R29, RZ, RZ, UR13, P0 ;  /* 0x0000000dff1d7e24 */ /* 0x000fca00080e06ff */
[----:B------:R-:W2:Y:S01]  /*04b0*/  LDG.E.128.CONSTANT R4, desc[UR6][R28.64] ;  /* 0x000000061c047981 */ /* 0x000ea2000c1e9d00 */
[----:B------:R-:W-:-:S04]  /*04c0*/  LOP3.LUT R8, R26, 0x1, RZ, 0xc0, !PT ;  /* 0x000000011a087812 */ /* 0x000fc800078ec0ff */
[----:B------:R-:W-:Y:S02]  /*04d0*/  ISETP.NE.U32.AND P0, PT, R8, 0x1, PT ;  /* 0x000000010800780c */ /* 0x000fe40003f05070 */
[----:B------:R-:W3:Y:S01]  /*04e0*/  LDG.E.128.CONSTANT R8, desc[UR6][R28.64+0x10] ;  /* 0x000010061c087981 */ /* 0x000ee2000c1e9d00 */
[----:B------:R-:W-:Y:S01]  /*04f0*/  IMAD.MOV.U32 R12, RZ, RZ, 0x20fd8164 ;  /* 0x20fd8164ff0c7424 */ /* 0x000fe200078e00ff */
[----:B------:R-:W-:Y:S01]  /*0500*/  DMUL R24, R22, R22 ;  /* 0x0000001616187228 */ /* 0x000fe20000000000 */
[----:B------:R-:W-:-:S03]  /*0510*/  IMAD.MOV.U32 R13, RZ, RZ, 0x3da8ff83 ;  /* 0x3da8ff83ff0d7424 */ /* 0x000fc600078e00ff */
[----:B------:R-:W-:Y:S02]  /*0520*/  FSEL R12, R12, -8.06006814911005101289e+34, !P0 ;  /* 0xf9785eba0c0c7808 */ /* 0x000fe40004000000 */
[----:B------:R-:W-:-:S06]  /*0530*/  FSEL R13, -R13, 0.11223486810922622681, !P0 ;  /* 0x3de5db650d0d7808 */ /* 0x000fcc0004000100 */
[C---:B--2---:R-:W-:Y:S01]  /*0540*/  DFMA R4, R24.reuse, R12, R4 ;  /* 0x0000000c1804722b */ /* 0x044fe20000000004 */
[----:B------:R-:W2:Y:S07]  /*0550*/  LDG.E.128.CONSTANT R12, desc[UR6][R28.64+0x20] ;  /* 0x000020061c0c7981 */ /* 0x000eae000c1e9d00 */
[C---:B------:R-:W-:Y:S01]  /*0560*/  DFMA R6, R24.reuse, R4, R6 ;  /* 0x000000041806722b */ /* 0x040fe20000000006 */
[----:B------:R-:W-:Y:S02]  /*0570*/  IMAD.U32 R4, RZ, RZ, UR8 ;  /* 0x00000008ff047e24 */ /* 0x000fe4000f8e00ff */
[----:B------:R-:W-:Y:S01]  /*0580*/  IMAD.U32 R5, RZ, RZ, UR9 ;  /* 0x00000009ff057e24 */ /* 0x000fe2000f8e00ff */
[----:B------:R-:W4:Y:S05]  /*0590*/  LDG.E.64 R28, desc[UR6][R2.64] ;  /* 0x00000006021c7981 */ /* 0x000f2a000c1e1b00 */
[----:B------:R-:W4:Y:S01]  /*05a0*/  LDG.E.64 R4, desc[UR6][R4.64] ;  /* 0x0000000604047981 */ /* 0x000f22000c1e1b00 */
[----:B---3--:R-:W-:Y:S01]  /*05b0*/  DFMA R6, R24, R6, R8 ;  /* 0x000000061806722b */ /* 0x008fe20000000008 */
[----:B------:R-:W-:-:S04]  /*05c0*/  ULOP3.LUT UR5, UR4, 0x1, URZ, 0xc0, !UPT ;  /* 0x0000000104057892 */ /* 0x000fc8000f8ec0ff */
[----:B------:R-:W-:-:S03]  /*05d0*/  UISETP.NE.U32.AND UP0, UPT, UR5, 0x1, UPT ;  /* 0x000000010500788c */ /* 0x000fc6000bf05070 */
[----:B------:R-:W-:-:S08]  /*05e0*/  DFMA R6, R24, R6, R10 ;  /* 0x000000061806722b */ /* 0x000fd0000000000a */
[----:B--2---:R-:W-:-:S08]  /*05f0*/  DFMA R6, R24, R6, R12 ;  /* 0x000000061806722b */ /* 0x004fd0000000000c */
[----:B------:R-:W-:-:S08]  /*0600*/  DFMA R6, R24, R6, R14 ;  /* 0x000000061806722b */ /* 0x000fd0000000000e */
[----:B------:R-:W-:Y:S02]  /*0610*/  DFMA R8, R6, R22, R22 ;  /* 0x000000160608722b */ /* 0x000fe40000000016 */
[----:B------:R-:W-:Y:S02]  /*0620*/  DFMA R6, R24, R6, 1 ;  /* 0x3ff000001806742b */ /* 0x000fe40000000006 */
[----:B----4-:R-:W-:-:S08]  /*0630*/  DADD R4, R28, -R4 ;  /* 0x000000001c047229 */ /* 0x010fd00000000804 */
[----:B------:R-:W-:Y:S02]  /*0640*/  FSEL R8, R6, R8, !P0 ;  /* 0x0000000806087208 */ /* 0x000fe40004000000 */
[----:B------:R-:W-:Y:S02]  /*0650*/  FSEL R9, R7, R9, !P0 ;  /* 0x0000000907097208 */ /* 0x000fe40004000000 */
[----:B------:R-:W-:-:S04]  /*0660*/  LOP3.LUT P0, RZ, R26, 0x2, RZ, 0xc0, !PT ;  /* 0x000000021aff7812 */ /* 0x000fc8000780c0ff */
[----:B------:R-:W-:-:S10]  /*0670*/  DADD R6, RZ, -R8 ;  /* 0x00000000ff067229 */ /* 0x000fd40000000808 */
[----:B------:R-:W-:Y:S02]  /*0680*/  FSEL R22, R8, R6, !P0 ;  /* 0x0000000608167208 */ /* 0x000fe40004000000 */
[----:B------:R-:W-:Y:S01]  /*0690*/  FSEL R23, R9, R7, !P0 ;  /* 0x0000000709177208 */ /* 0x000fe20004000000 */
[----:B------:R-:W-:-:S05]  /*06a0*/  DMUL R6, R4, R4 ;  /* 0x0000000404067228 */ /* 0x000fca0000000000 */
[----:B------:R-:W-:-:S08]  /*06b0*/  DADD R22, R22, 1 ;  /* 0x3ff0000016167429 */ /* 0x000fd00000000000 */
[----:B------:R-:W-:Y:S01]  /*06c0*/  DFMA R20, R22, R6, R20 ;  /* 0x000000061614722b */ /* 0x000fe20000000014 */
[----:B------:R-:W-:Y:S10]  /*06d0*/  BRA.U !UP0, `(.L_x_3) ;  /* 0x0000000108e47547 */ /* 0x000ff4000b800000 */
[----:B------:R-:W-:Y:S01]  /*06e0*/  DSETP.NEU.AND P0, PT, |R4|, +INF , PT ;  /* 0x7ff000000400742a */ /* 0x000fe20003f0d200 */
[----:B------:R-:W-:-:S13]  /*06f0*/  BSSY.RECONVERGENT B0, `(.L_x_4) ;  /* 0x0000019000007945 */ /* 0x000fda0003800200 */
[----:B------:R-:W-:Y:S01]  /*0700*/  @!P0 DMUL R26, RZ, R4 ;  /* 0x00000004ff1a8228 */ /* 0x000fe20000000000 */
[----:B------:R-:W-:Y:S01]  /*0710*/  @!P0 IMAD.MOV.U32 R28, RZ, RZ, RZ ;  /* 0x000000ffff1c8224 */ /* 0x000fe200078e00ff */
[----:B------:R-:W-:Y:S09]  /*0720*/  @!P0 BRA `(.L_x_5) ;  /* 0x0000000000548947 */ /* 0x000ff20003800000 */
[----:B------:R-:W-:Y:S01]  /*0730*/  UMOV UR10, 0x6dc9c883 ;  /* 0x6dc9c883000a7882 */ /* 0x000fe20000000000 */
[----:B------:R-:W-:Y:S01]  /*0740*/  UMOV UR11, 0x3fe45f30 ;  /* 0x3fe45f30000b7882 */ /* 0x000fe20000000000 */
[C---:B------:R-:W-:Y:S02]  /*0750*/  DSETP.GE.AND P0, PT, |R4|.reuse, 2.14748364800000000000e+09, PT ;  /* 0x41e000000400742a */ /* 0x040fe40003f06200 */
        /* <DEDUP_REMOVED lines=13> */
[----:B------:R-:W-:Y:S01]  /*0830*/  IMAD.MOV.U32 R11, RZ, RZ, R4 ;  /* 0x000000ffff0b7224 */ /* 0x000fe200078e0004 */
[----:B------:R-:W-:-:S07]  /*0840*/  MOV R4, 0x860 ;  /* 0x0000086000047802 */ /* 0x000fce0000000f00 */
[----:B------:R-:W-:Y:S05]  /*0850*/  CALL.REL.NOINC `($_Z16computeDistancesPKdS0_Pdi$__internal_trig_reduction_slowpathd) ;  /* 0x0000000c00dc7944 */ /* 0x000fea0003c00000 */
[----:B------:R-:W-:Y:S02]  /*0860*/  IMAD.MOV.U32 R26, RZ, RZ, R6 ;  /* 0x000000ffff1a7224 */ /* 0x000fe400078e0006 */
[----:B------:R-:W-:-:S07]  /*0870*/  IMAD.MOV.U32 R27, RZ, RZ, R7 ;  /* 0x000000ffff1b7224 */ /* 0x000fce00078e0007 */
.L_x_5:
[----:B------:R-:W-:Y:S05]  /*0880*/  BSYNC.RECONVERGENT B0 ;  /* 0x0000000000007941 */ /* 0x000fea0003800200 */
.L_x_4:
[----:B------:R-:W-:-:S05]  /*0890*/  IMAD.SHL.U32 R4, R28, 0x40, RZ ;  /* 0x000000401c047824 */ /* 0x000fca00078e00ff */
[----:B------:R-:W-:-:S04]  /*08a0*/  LOP3.LUT R4, R4, 0x40, RZ, 0xc0, !PT ;  /* 0x0000004004047812 */ /* 0x000fc800078ec0ff */
[----:B------:R-:W-:-:S05]  /*08b0*/  IADD3 R12, P0, PT, R4, UR12, RZ ;  /* 0x0000000c040c7c10 */ /* 0x000fca000ff1e0ff */
[----:B------:R-:W-:-:S05]  /*08c0*/  IMAD.X R13, RZ, RZ, UR13, P0 ;  /* 0x0000000dff0d7e24 */ /* 0x000fca00080e06ff */
[----:B------:R-:W2:Y:S01]  /*08d0*/  LDG.E.128.CONSTANT R4, desc[UR6][R12.64] ;  /* 0x000000060c047981 */ /* 0x000ea2000c1e9d00 */
[----:B------:R-:W-:Y:S01]  /*08e0*/  LOP3.LUT R8, R28, 0x1, RZ, 0xc0, !PT ;  /* 0x000000011c087812 */ /* 0x000fe200078ec0ff */
[----:B------:R-:W-:Y:S01]  /*08f0*/  IMAD.MOV.U32 R9, RZ, RZ, 0x20fd8164 ;  /* 0x20fd8164ff097424 */ /* 0x000fe200078e00ff */
[----:B------:R-:W-:Y:S01]  /*0900*/  DMUL R24, R26, R26 ;  /* 0x0000001a1a187228 */ /* 0x000fe20000000000 */
[----:B------:R-:W-:Y:S01]  /*0910*/  IMAD.MOV.U32 R10, RZ, RZ, 0x3da8ff83 ;  /* 0x3da8ff83ff0a7424 */ /* 0x000fe200078e00ff */
[----:B------:R-:W-:-:S04]  /*0920*/  ISETP.NE.U32.AND P0, PT, R8, 0x1, PT ;  /* 0x000000010800780c */ /* 0x000fc80003f05070 */
[----:B------:R-:W-:Y:S02]  /*0930*/  FSEL R8, R9, -8.06006814911005101289e+34, !P0 ;  /* 0xf9785eba09087808 */ /* 0x000fe40004000000 */
[----:B------:R-:W-:-:S06]  /*0940*/  FSEL R9, -R10, 0.11223486810922622681, !P0 ;  /* 0x3de5db650a097808 */ /* 0x000fcc0004000100 */
[C---:B--2---:R-:W-:Y:S01]  /*0950*/  DFMA R4, R24.reuse, R8, R4 ;  /* 0x000000081804722b */ /* 0x044fe20000000004 */
[----:B------:R-:W2:Y:S04]  /*0960*/  LDG.E.128.CONSTANT R8, desc[UR6][R12.64+0x10] ;  /* 0x000010060c087981 */ /* 0x000ea8000c1e9d00 */
[----:B------:R-:W3:Y:S03]  /*0970*/  LDG.E.128.CONSTANT R12, desc[UR6][R12.64+0x20] ;  /* 0x000020060c0c7981 */ /* 0x000ee6000c1e9d00 */
[----:B------:R-:W-:-:S08]  /*0980*/  DFMA R4, R24, R4, R6 ;  /* 0x000000041804722b */ /* 0x000fd00000000006 */
[----:B--2---:R-:W-:-:S08]  /*0990*/  DFMA R4, R24, R4, R8 ;  /* 0x000000041804722b */ /* 0x004fd00000000008 */
[----:B------:R-:W-:-:S08]  /*09a0*/  DFMA R4, R24, R4, R10 ;  /* 0x000000041804722b */ /* 0x000fd0000000000a */
[----:B---3--:R-:W-:-:S08]  /*09b0*/  DFMA R4, R24, R4, R12 ;  /* 0x000000041804722b */ /* 0x008fd0000000000c */
[----:B------:R-:W-:-:S08]  /*09c0*/  DFMA R4, R24, R4, R14 ;  /* 0x000000041804722b */ /* 0x000fd0000000000e */
[----:B------:R-:W-:Y:S02]  /*09d0*/  DFMA R26, R4, R26, R26 ;  /* 0x0000001a041a722b */ /* 0x000fe4000000001a */
[----:B------:R-:W-:-:S10]  /*09e0*/  DFMA R4, R24, R4, 1 ;  /* 0x3ff000001804742b */ /* 0x000fd40000000004 */
[----:B------:R-:W-:Y:S02]  /*09f0*/  FSEL R6, R4, R26, !P0 ;  /* 0x0000001a04067208 */ /* 0x000fe40004000000 */
[----:B------:R-:W-:Y:S02]  /*0a00*/  FSEL R7, R5, R27, !P0 ;  /* 0x0000001b05077208 */ /* 0x000fe40004000000 */
[----:B------:R-:W-:-:S04]  /*0a10*/  LOP3.LUT P0, RZ, R28, 0x2, RZ, 0xc0, !PT ;  /* 0x000000021cff7812 */ /* 0x000fc8000780c0ff */
[----:B------:R-:W-:-:S10]  /*0a20*/  DADD R4, RZ, -R6 ;  /* 0x00000000ff047229 */ /* 0x000fd40000000806 */
[----:B------:R-:W-:Y:S02]  /*0a30*/  FSEL R4, R6, R4, !P0 ;  /* 0x0000000406047208 */ /* 0x000fe40004000000 */
[----:B------:R-:W-:-:S06]  /*0a40*/  FSEL R5, R7, R5, !P0 ;  /* 0x0000000507057208 */ /* 0x000fcc0004000000 */
[----:B------:R-:W-:Y:S01]  /*0a50*/  DADD R4, -RZ, |R4| ;  /* 0x00000000ff047229 */ /* 0x000fe20000000504 */
[----:B------:R-:W-:Y:S10]  /*0a60*/  BRA `(.L_x_6) ;  /* 0x0000000000ec7947 */ /* 0x000ff40003800000 */
.L_x_3:
[----:B------:R-:W-:Y:S01]  /*0a70*/  DSETP.NEU.AND P0, PT, |R4|, +INF , PT ;  /* 0x7ff000000400742a */ /* 0x000fe20003f0d200 */
[----:B------:R-:W-:-:S13]  /*0a80*/  BSSY.RECONVERGENT B0, `(.L_x_7) ;  /* 0x000001c000007945 */ /* 0x000fda0003800200 */
[----:B------:R-:W-:Y:S01]  /*0a90*/  @!P0 DMUL R26, RZ, R4 ;  /* 0x00000004ff1a8228 */ /* 0x000fe20000000000 */
[----:B------:R-:W-:Y:S01]  /*0aa0*/  @!P0 IMAD.MOV.U32 R28, RZ, RZ, 0x1 ;  /* 0x00000001ff1c8424 */ /* 0x000fe200078e00ff */
[----:B------:R-:W-:Y:S09]  /*0ab0*/  @!P0 BRA `(.L_x_8) ;  /* 0x0000000000608947 */ /* 0x000ff20003800000 */
[----:B------:R-:W-:Y:S01]  /*0ac0*/  UMOV UR10, 0x6dc9c883 ;  /* 0x6dc9c883000a7882 */ /* 0x000fe20000000000 */
[----:B------:R-:W-:Y:S01]  /*0ad0*/  UMOV UR11, 0x3fe45f30 ;  /* 0x3fe45f30000b7882 */ /* 0x000fe20000000000 */
[C---:B------:R-:W-:Y:S01]  /*0ae0*/  DSETP.GE.AND P0, PT, |R4|.reuse, 2.14748364800000000000e+09, PT ;  /* 0x41e000000400742a */ /* 0x040fe20003f06200 */
[----:B------:R-:W-:Y:S01]  /*0af0*/  BSSY.RECONVERGENT B1, `(.L_x_9) ;  /* 0x0000013000017945 */ /* 0x000fe20003800200 */
[----:B------:R-:W-:Y:S01]  /*0b00*/  DMUL R6, R4, UR10 ;  /* 0x0000000a04067c28 */ /* 0x000fe20008000000 */
[----:B------:R-:W-:Y:S01]  /*0b10*/  UMOV UR10, 0x54442d18 ;  /* 0x54442d18000a7882 */ /* 0x000fe20000000000 */
[----:B------:R-:W-:-:S04]  /*0b20*/  UMOV UR11, 0x3ff921fb ;  /* 0x3ff921fb000b7882 */ /* 0x000fc80000000000 */
        /* <DEDUP_REMOVED lines=15> */
.L_x_10:
[----:B------:R-:W-:Y:S05]  /*0c20*/  BSYNC.RECONVERGENT B1 ;  /* 0x0000000000017941 */ /* 0x000fea0003800200 */
.L_x_9:
[----:B------:R-:W-:-:S07]  /*0c30*/  VIADD R28, R28, 0x1 ;  /* 0x000000011c1c7836 */ /* 0x000fce0000000000 */
.L_x_8:
[----:B------:R-:W-:Y:S05]  /*0c40*/  BSYNC.RECONVERGENT B0 ;  /* 0x0000000000007941 */ /* 0x000fea0003800200 */
.L_x_7:
        /* <DEDUP_REMOVED lines=28> */
[----:B------:R-:W-:-:S11]  /*0e10*/  DADD R4, -RZ, |R4| ;  /* 0x00000000ff047229 */ /* 0x000fd60000000504 */
.L_x_6:
[----:B------:R-:W-:Y:S01]  /*0e20*/  UIADD3 UR8, UP0, UPT, UR8, 0x8, URZ ;  /* 0x0000000808087890 */ /* 0x000fe2000ff1e0ff */
[----:B------:R-:W-:Y:S01]  /*0e30*/  IADD3 R2, P0, PT, R2, 0x8, RZ ;  /* 0x0000000802027810 */ /* 0x000fe20007f1e0ff */
[----:B------:R-:W-:Y:S01]  /*0e40*/  UIADD3 UR4, UPT, UPT, UR4, 0x1, URZ ;  /* 0x0000000104047890 */ /* 0x000fe2000fffe0ff */
[----:B------:R-:W-:Y:S01]  /*0e50*/  DFMA R20, R22, R4, R20 ;  /* 0x000000041614722b */ /* 0x000fe20000000014 */
[----:B------:R-:W-:Y:S01]  /*0e60*/  UIADD3.X UR9, UPT, UPT, URZ, UR9, URZ, UP0, !UPT ;  /* 0x00000009ff097290 */ /* 0x000fe200087fe4ff */
[----:B------:R-:W-:Y:S01]  /*0e70*/  DADD R16, R16, 1 ;  /* 0x3ff0000010107429 */ /* 0x000fe20000000000 */
[----:B------:R-:W-:Y:S01]  /*0e80*/  UISETP.NE.AND UP0, UPT, UR4, 0x64, UPT ;  /* 0x000000640400788c */ /* 0x000fe2000bf05270 */
[----:B------:R-:W-:-:S08]  /*0e90*/  IMAD.X R3, RZ, RZ, R3, P0 ;  /* 0x000000ffff037224 */ /* 0x000fd000000e0603 */
[----:B------:R-:W-:Y:S05]  /*0ea0*/  BRA.U UP0, `(.L_x_11) ;  /* 0xfffffff100a07547 */ /* 0x000fea000b83ffff */
[----:B------:R-:W0:Y:S01]  /*0eb0*/  MUFU.RSQ64H R5, R21 ;  /* 0x0000001500057308 */ /* 0x000e220000001c00 */
[----:B------:R-:W-:Y:S01]  /*0ec0*/  VIADD R4, R21, 0xfcb00000 ;  /* 0xfcb0000015047836 */ /* 0x000fe20000000000 */
[----:B------:R-:W-:Y:S01]  /*0ed0*/  BSSY.RECONVERGENT B0, `(.L_x_12) ;  /* 0x0000013000007945 */ /* 0x000fe20003800200 */
[----:B------:R-:W-:Y:S02]  /*0ee0*/  IMAD.MOV.U32 R6, RZ, RZ, 0x0 ;  /* 0x00000000ff067424 */ /* 0x000fe400078e00ff */
[----:B------:R-:W-:Y:S01]  /*0ef0*/  IMAD.MOV.U32 R7, RZ, RZ, 0x3fd80000 ;  /* 0x3fd80000ff077424 */ /* 0x000fe200078e00ff */
[----:B------:R-:W-:Y:S01]  /*0f00*/  ISETP.GE.U32.AND P0, PT, R4, 0x7ca00000, PT ;  /* 0x7ca000000400780c */ /* 0x000fe20003f06070 */
[----:B0-----:R-:W-:-:S08]  /*0f10*/  DMUL R2, R4, R4 ;  /* 0x0000000404027228 */ /* 0x001fd00000000000 */
[----:B------:R-:W-:-:S08]  /*0f20*/  DFMA R2, R20, -R2, 1 ;  /* 0x3ff000001402742b */ /* 0x000fd00000000802 */
[----:B------:R-:W-:Y:S02]  /*0f30*/  DFMA R6, R2, R6, 0.5 ;  /* 0x3fe000000206742b */ /* 0x000fe40000000006 */
[----:B------:R-:W-:-:S08]  /*0f40*/  DMUL R2, R4, R2 ;  /* 0x0000000204027228 */ /* 0x000fd00000000000 */
[----:B------:R-:W-:-:S08]  /*0f50*/  DFMA R8, R6, R2, R4 ;  /* 0x000000020608722b */ /* 0x000fd00000000004 */
[----:B------:R-:W-:Y:S02]  /*0f60*/  DMUL R10, R20, R8 ;  /* 0x00000008140a7228 */ /* 0x000fe40000000000 */
[----:B------:R-:W-:Y:S02]  /*0f70*/  VIADD R7, R9, 0xfff00000 ;  /* 0xfff0000009077836 */ /* 0x000fe40000000000 */
[----:B------:R-:W-:-:S04]  /*0f80*/  IMAD.MOV.U32 R6, RZ, RZ, R8 ;  /* 0x000000ffff067224 */ /* 0x000fc800078e0008 */
[----:B------:R-:W-:-:S08]  /*0f90*/  DFMA R12, R10, -R10, R20 ;  /* 0x8000000a0a0c722b */ /* 0x000fd00000000014 */
[----:B------:R-:W-:Y:S01]  /*0fa0*/  DFMA R2, R12, R6, R10 ;  /* 0x000000060c02722b */ /* 0x000fe2000000000a */
[----:B------:R-:W-:Y:S10]  /*0fb0*/  @!P0 BRA `(.L_x_13) ;  /* 0x0000000000108947 */ /* 0x000ff40003800000 */
[----:B------:R-:W-:-:S07]  /*0fc0*/  MOV R2, 0xfe0 ;  /* 0x00000fe000027802 */ /* 0x000fce0000000f00 */
[----:B------:R-:W-:Y:S05]  /*0fd0*/  CALL.REL.NOINC `($__internal_1_$__cuda_sm20_dsqrt_rn_f64_mediumpath_v1) ;  /* 0x00000004004c7944 */ /* 0x000fea0003c00000 */
[----:B------:R-:W-:Y:S02]  /*0fe0*/  IMAD.MOV.U32 R2, RZ, RZ, R4 ;  /* 0x000000ffff027224 */ /* 0x000fe400078e0004 */
[----:B------:R-:W-:-:S07]  /*0ff0*/  IMAD.MOV.U32 R3, RZ, RZ, R5 ;  /* 0x000000ffff037224 */ /* 0x000fce00078e0005 */
.L_x_13:
[----:B------:R-:W-:Y:S05]  /*1000*/  BSYNC.RECONVERGENT B0 ;  /* 0x0000000000007941 */ /* 0x000fea0003800200 */
.L_x_12:
[----:B------:R-:W0:Y:S02]  /*1010*/  LDC.64 R4, c[0x0][0x390] ;  /* 0x0000e400ff047b82 */ /* 0x000e240000000a00 */
[----:B0-----:R-:W-:-:S05]  /*1020*/  IMAD.WIDE R4, R0, 0x8, R4 ;  /* 0x0000000800047825 */ /* 0x001fca00078e0204 */
[----:B------:R-:W-:Y:S01]  /*1030*/  STG.E.64 desc[UR6][R4.64], R2 ;  /* 0x0000000204007986 */ /* 0x000fe2000c101b06 */
[----:B------:R-:W-:Y:S05]  /*1040*/  EXIT ;  /* 0x000000000000794d */ /* 0x000fea0003800000 */
        .weak           $__internal_0_$__cuda_sm20_div_rn_f64_full
        .type           $__internal_0_$__cuda_sm20_div_rn_f64_full,@function
        .size           $__internal_0_$__cuda_sm20_div_rn_f64_full,($__internal_1_$__cuda_sm20_dsqrt_rn_f64_mediumpath_v1 - $__internal_0_$__cuda_sm20_div_rn_f64_full)
$__internal_0_$__cuda_sm20_div_rn_f64_full:
[----:B------:R-:W-:Y:S01]  /*1050*/  IMAD.MOV.U32 R9, RZ, RZ, 0x3ff90000 ;  /* 0x3ff90000ff097424 */ /* 0x000fe200078e00ff */
[C---:B------:R-:W-:Y:S01]  /*1060*/  FSETP.GEU.AND P1, PT, |R7|.reuse, 1.469367938527859385e-39, PT ;  /* 0x001000000700780b */ /* 0x040fe20003f2e200 */
[----:B------:R-:W-:Y:S01]  /*1070*/  IMAD.MOV.U32 R8, RZ, RZ, 0x0 ;  /* 0x00000000ff087424 */ /* 0x000fe200078e00ff */
[----:B------:R-:W-:Y:S01]  /*1080*/  LOP3.LUT R5, R7, 0x7ff00000, RZ, 0xc0, !PT ;  /* 0x7ff0000007057812 */ /* 0x000fe200078ec0ff */
[----:B------:R-:W0:Y:S01]  /*1090*/  MUFU.RCP64H R13, R9 ;  /* 0x00000009000d7308 */ /* 0x000e220000001800 */
[----:B------:R-:W-:Y:S02]  /*10a0*/  IMAD.MOV.U32 R12, RZ, RZ, 0x1 ;  /* 0x00000001ff0c7424 */ /* 0x000fe400078e00ff */
[----:B------:R-:W-:Y:S01]  /*10b0*/  IMAD.MOV.U32 R25, RZ, RZ, 0x1ca00000 ;  /* 0x1ca00000ff197424 */ /* 0x000fe200078e00ff */
[----:B------:R-:W-:Y:S01]  /*10c0*/  ISETP.GE.U32.AND P0, PT, R5, 0x40500000, PT ;  /* 0x405000000500780c */ /* 0x000fe20003f06070 */
[----:B------:R-:W-:Y:S02]  /*10d0*/  IMAD.MOV.U32 R27, RZ, RZ, R5 ;  /* 0x000000ffff1b7224 */ /* 0x000fe400078e0005 */
[----:B------:R-:W-:Y:S01]  /*10e0*/  IMAD.MOV.U32 R24, RZ, RZ, 0x40500000 ;  /* 0x40500000ff187424 */ /* 0x000fe200078e00ff */
[----:B------:R-:W-:-:S03]  /*10f0*/  SEL R25, R25, 0x63400000, !P0 ;  /* 0x6340000019197807 */ /* 0x000fc60004000000 */
[----:B------:R-:W-:Y:S01]  /*1100*/  VIADD R26, R24, 0xffffffff ;  /* 0xffffffff181a7836 */ /* 0x000fe20000000000 */
[----:B------:R-:W-:-:S04]  /*1110*/  @!P1 LOP3.LUT R22, R25, 0x80000000, R7, 0xf8, !PT ;  /* 0x8000000019169812 */ /* 0x000fc800078ef807 */
[----:B------:R-:W-:Y:S01]  /*1120*/  @!P1 LOP3.LUT R23, R22, 0x100000, RZ, 0xfc, !PT ;  /* 0x0010000016179812 */ /* 0x000fe200078efcff */
[----:B0-----:R-:W-:Y:S01]  /*1130*/  DFMA R10, R12, -R8, 1 ;  /* 0x3ff000000c0a742b */ /* 0x001fe20000000808 */
[----:B------:R-:W-:-:S07]  /*1140*/  @!P1 IMAD.MOV.U32 R22, RZ, RZ, RZ ;  /* 0x000000ffff169224 */ /* 0x000fce00078e00ff */
[----:B------:R-:W-:-:S08]  /*1150*/  DFMA R10, R10, R10, R10 ;  /* 0x0000000a0a0a722b */ /* 0x000fd0000000000a */
[----:B------:R-:W-:Y:S01]  /*1160*/  DFMA R12, R12, R10, R12 ;  /* 0x0000000a0c0c722b */ /* 0x000fe2000000000c */
[----:B------:R-:W-:Y:S01]  /*1170*/  LOP3.LUT R11, R25, 0x800fffff, R7, 0xf8, !PT ;  /* 0x800fffff190b7812 */ /* 0x000fe200078ef807 */
[----:B------:R-:W-:-:S06]  /*1180*/  IMAD.MOV.U32 R10, RZ, RZ, R6 ;  /* 0x000000ffff0a7224 */ /* 0x000fcc00078e0006 */
[----:B------:R-:W-:Y:S02]  /*1190*/  DFMA R14, R12, -R8, 1 ;  /* 0x3ff000000c0e742b */ /* 0x000fe40000000808 */
[----:B------:R-:W-:-:S06]  /*11a0*/  @!P1 DFMA R10, R10, 2, -R22 ;  /* 0x400000000a0a982b */ /* 0x000fcc0000000816 */
[----:B------:R-:W-:-:S04]  /*11b0*/  DFMA R12, R12, R14, R12 ;  /* 0x0000000e0c0c722b */ /* 0x000fc8000000000c */
[----:B------:R-:W-:-:S04]  /*11c0*/  @!P1 LOP3.LUT R27, R11, 0x7ff00000, RZ, 0xc0, !PT ;  /* 0x7ff000000b1b9812 */ /* 0x000fc800078ec0ff */
[----:B------:R-:W-:Y:S01]  /*11d0*/  DMUL R14, R12, R10 ;  /* 0x0000000a0c0e7228 */ /* 0x000fe20000000000 */
[----:B------:R-:W-:-:S05]  /*11e0*/  VIADD R22, R27, 0xffffffff ;  /* 0xffffffff1b167836 */ /* 0x000fca0000000000 */
[----:B------:R-:W-:Y:S02]  /*11f0*/  ISETP.GT.U32.AND P0, PT, R22, 0x7feffffe, PT ;  /* 0x7feffffe1600780c */ /* 0x000fe40003f04070 */
[----:B------:R-:W-:Y:S02]  /*1200*/  DFMA R22, R14, -R8, R10 ;  /* 0x800000080e16722b */ /* 0x000fe4000000000a */
[----:B------:R-:W-:-:S06]  /*1210*/  ISETP.GT.U32.OR P0, PT, R26, 0x7feffffe, P0 ;  /* 0x7feffffe1a00780c */ /* 0x000fcc0000704470 */
[----:B------:R-:W-:-:S07]  /*1220*/  DFMA R22, R12, R22, R14 ;  /* 0x000000160c16722b */ /* 0x000fce000000000e */
[----:B------:R-:W-:Y:S05]  /*1230*/  @P0 BRA `(.L_x_14) ;  /* 0x0000000000680947 */ /* 0x000fea0003800000 */
[----:B------:R-:W-:-:S05]  /*1240*/  IMAD.MOV.U32 R6, RZ, RZ, 0x40500000 ;  /* 0x40500000ff067424 */ /* 0x000fca00078e00ff */
[----:B------:R-:W-:-:S04]  /*1250*/  VIADDMNMX R5, R5, -R6, 0xb9600000, !PT ;  /* 0xb960000005057446 */ /* 0x000fc80007800906 */
[----:B------:R-:W-:-:S05]  /*1260*/  VIMNMX R6, PT, PT, R5, 0x46a00000, PT ;  /* 0x46a0000005067848 */ /* 0x000fca0003fe0100 */
[----:B------:R-:W-:Y:S02]  /*1270*/  IMAD.IADD R25, R6, 0x1, -R25 ;  /* 0x0000000106197824 */ /* 0x000fe400078e0a19 */
[----:B------:R-:W-:Y:S02]  /*1280*/  IMAD.MOV.U32 R6, RZ, RZ, RZ ;  /* 0x000000ffff067224 */ /* 0x000fe400078e00ff */
[----:B------:R-:W-:-:S06]  /*1290*/  VIADD R7, R25, 0x7fe00000 ;  /* 0x7fe0000019077836 */ /* 0x000fcc0000000000 */
[----:B------:R-:W-:-:S10]  /*12a0*/  DMUL R12, R22, R6 ;  /* 0x00000006160c7228 */ /* 0x000fd40000000000 */
[----:B------:R-:W-:-:S13]  /*12b0*/  FSETP.GTU.AND P0, PT, |R13|, 1.469367938527859385e-39, PT ;  /* 0x001000000d00780b */ /* 0x000fda0003f0c200 */
[----:B------:R-:W-:Y:S05]  /*12c0*/  @P0 BRA `(.L_x_15) ;  /* 0x0000000000880947 */ /* 0x000fea0003800000 */
[----:B------:R-:W-:-:S06]  /*12d0*/  DFMA R8, R22, -R8, R10 ;  /* 0x800000081608722b */ /* 0x000fcc000000000a */
[----:B------:R-:W-:-:S04]  /*12e0*/  IMAD.MOV.U32 R8, RZ, RZ, RZ ;  /* 0x000000ffff087224 */ /* 0x000fc800078e00ff */
[C---:B------:R-:W-:Y:S02]  /*12f0*/  FSETP.NEU.AND P0, PT, R9.reuse, RZ, PT ;  /* 0x000000ff0900720b */ /* 0x040fe40003f0d000 */
[----:B------:R-:W-:-:S04]  /*1300*/  LOP3.LUT R5, R9, 0x40590000, RZ, 0x3c, !PT ;  /* 0x4059000009057812 */ /* 0x000fc800078e3cff */
[----:B------:R-:W-:-:S04]  /*1310*/  LOP3.LUT R5, R5, 0x80000000, RZ, 0xc0, !PT ;  /* 0x8000000005057812 */ /* 0x000fc800078ec0ff */
[----:B------:R-:W-:-:S03]  /*1320*/  LOP3.LUT R9, R5, R7, RZ, 0xfc, !PT ;  /* 0x0000000705097212 */ /* 0x000fc600078efcff */
[----:B------:R-:W-:Y:S05]  /*1330*/  @!P0 BRA `(.L_x_15) ;  /* 0x00000000006c8947 */ /* 0x000fea0003800000 */
[----:B------:R-:W-:Y:S01]  /*1340*/  IMAD.MOV R7, RZ, RZ, -R25 ;  /* 0x000000ffff077224 */ /* 0x000fe200078e0a19 */
[----:B------:R-:W-:Y:S01]  /*1350*/  DMUL.RP R8, R22, R8 ;  /* 0x0000000816087228 */ /* 0x000fe20000008000 */
[----:B------:R-:W-:Y:S01]  /*1360*/  IMAD.MOV.U32 R6, RZ, RZ, RZ ;  /* 0x000000ffff067224 */ /* 0x000fe200078e00ff */
[----:B------:R-:W-:-:S05]  /*1370*/  IADD3 R25, PT, PT, -R25, -0x43300000, RZ ;  /* 0xbcd0000019197810 */ /* 0x000fca0007ffe1ff */
[----:B------:R-:W-:-:S03]  /*1380*/  DFMA R6, R12, -R6, R22 ;  /* 0x800000060c06722b */ /* 0x000fc60000000016 */
[----:B------:R-:W-:-:S07]  /*1390*/  LOP3.LUT R5, R9, R5, RZ, 0x3c, !PT ;  /* 0x0000000509057212 */ /* 0x000fce00078e3cff */
[----:B------:R-:W-:-:S04]  /*13a0*/  FSETP.NEU.AND P0, PT, |R7|, R25, PT ;  /* 0x000000190700720b */ /* 0x000fc80003f0d200 */
[----:B------:R-:W-:Y:S02]  /*13b0*/  FSEL R12, R8, R12, !P0 ;  /* 0x0000000c080c7208 */ /* 0x000fe40004000000 */
[----:B------:R-:W-:Y:S01]  /*13c0*/  FSEL R13, R5, R13, !P0 ;  /* 0x0000000d050d7208 */ /* 0x000fe20004000000 */
[----:B------:R-:W-:Y:S06]  /*13d0*/  BRA `(.L_x_15) ;  /* 0x0000000000447947 */ /* 0x000fec0003800000 */
.L_x_14:
[----:B------:R-:W-:-:S14]  /*13e0*/  DSETP.NAN.AND P0, PT, R6, R6, PT ;  /* 0x000000060600722a */ /* 0x000fdc0003f08000 */
[----:B------:R-:W-:Y:S05]  /*13f0*/  @P0 BRA `(.L_x_16) ;  /* 0x0000000000340947 */ /* 0x000fea0003800000 */
[----:B------:R-:W-:Y:S01]  /*1400*/  ISETP.NE.AND P0, PT, R27, R24, PT ;  /* 0x000000181b00720c */ /* 0x000fe20003f05270 */
[----:B------:R-:W-:Y:S02]  /*1410*/  IMAD.MOV.U32 R12, RZ, RZ, 0x0 ;  /* 0x00000000ff0c7424 */ /* 0x000fe400078e00ff */
[----:B------:R-:W-:-:S10]  /*1420*/  IMAD.MOV.U32 R13, RZ, RZ, -0x80000 ;  /* 0xfff80000ff0d7424 */ /* 0x000fd400078e00ff */
[----:B------:R-:W-:Y:S05]  /*1430*/  @!P0 BRA `(.L_x_15) ;  /* 0x00000000002c8947 */ /* 0x000fea0003800000 */
[----:B------:R-:W-:Y:S02]  /*1440*/  ISETP.NE.AND P0, PT, R27, 0x7ff00000, PT ;  /* 0x7ff000001b00780c */ /* 0x000fe40003f05270 */
[----:B------:R-:W-:Y:S02]  /*1450*/  LOP3.LUT R6, R7, 0x40590000, RZ, 0x3c, !PT ;  /* 0x4059000007067812 */ /* 0x000fe400078e3cff */
[----:B------:R-:W-:Y:S02]  /*1460*/  ISETP.EQ.OR P0, PT, R24, RZ, !P0 ;  /* 0x000000ff1800720c */ /* 0x000fe40004702670 */
[----:B------:R-:W-:-:S11]  /*1470*/  LOP3.LUT R13, R6, 0x80000000, RZ, 0xc0, !PT ;  /* 0x80000000060d7812 */ /* 0x000fd600078ec0ff */
[----:B------:R-:W-:Y:S01]  /*1480*/  @P0 LOP3.LUT R5, R13, 0x7ff00000, RZ, 0xfc, !PT ;  /* 0x7ff000000d050812 */ /* 0x000fe200078efcff */
[----:B------:R-:W-:Y:S02]  /*1490*/  @!P0 IMAD.MOV.U32 R12, RZ, RZ, RZ ;  /* 0x000000ffff0c8224 */ /* 0x000fe400078e00ff */
[----:B------:R-:W-:Y:S02]  /*14a0*/  @P0 IMAD.MOV.U32 R12, RZ, RZ, RZ ;  /* 0x000000ffff0c0224 */ /* 0x000fe400078e00ff */
[----:B------:R-:W-:Y:S01]  /*14b0*/  @P0 IMAD.MOV.U32 R13, RZ, RZ, R5 ;  /* 0x000000ffff0d0224 */ /* 0x000fe200078e0005 */
[----:B------:R-:W-:Y:S06]  /*14c0*/  BRA `(.L_x_15) ;  /* 0x0000000000087947 */ /* 0x000fec0003800000 */
.L_x_16:
[----:B------:R-:W-:Y:S01]  /*14d0*/  LOP3.LUT R13, R7, 0x80000, RZ, 0xfc, !PT ;  /* 0x00080000070d7812 */ /* 0x000fe200078efcff */
[----:B------:R-:W-:-:S07]  /*14e0*/  IMAD.MOV.U32 R12, RZ, RZ, R6 ;  /* 0x000000ffff0c7224 */ /* 0x000fce00078e0006 */
.L_x_15:
[----:B------:R-:W-:-:S04]  /*14f0*/  IMAD.MOV.U32 R5, RZ, RZ, 0x0 ;  /* 0x00000000ff057424 */ /* 0x000fc800078e00ff */
[----:B------:R-:W-:Y:S05]  /*1500*/  RET.REL.NODEC R4 `(_Z16computeDistancesPKdS0_Pdi) ;  /* 0xffffffe804bc7950 */ /* 0x000fea0003c3ffff */
        .weak           $__internal_1_$__cuda_sm20_dsqrt_rn_f64_mediumpath_v1
        .type           $__internal_1_$__cuda_sm20_dsqrt_rn_f64_mediumpath_v1,@function
        .size           $__internal_1_$__cuda_sm20_dsqrt_rn_f64_mediumpath_v1,($_Z16computeDistancesPKdS0_Pdi$__internal_trig_reduction_slowpathd - $__internal_1_$__cuda_sm20_dsqrt_rn_f64_mediumpath_v1)
$__internal_1_$__cuda_sm20_dsqrt_rn_f64_mediumpath_v1:
[----:B------:R-:W-:Y:S01]  /*1510*/  ISETP.GE.U32.AND P0, PT, R4, -0x3400000, PT ;  /* 0xfcc000000400780c */ /* 0x000fe20003f06070 */
[----:B------:R-:W-:Y:S01]  /*1520*/  BSSY.RECONVERGENT B1, `(.L_x_17) ;  /* 0x0000028000017945 */ /* 0x000fe20003800200 */
[----:B------:R-:W-:Y:S02]  /*1530*/  IMAD.MOV.U32 R9, RZ, RZ, R7 ;  /* 0x000000ffff097224 */ /* 0x000fe400078e0007 */
[----:B------:R-:W-:Y:S02]  /*1540*/  IMAD.MOV.U32 R6, RZ, RZ, R20 ;  /* 0x000000ffff067224 */ /* 0x000fe400078e0014 */
[----:B------:R-:W-:Y:S02]  /*1550*/  IMAD.MOV.U32 R7, RZ, RZ, R21 ;  /* 0x000000ffff077224 */ /* 0x000fe400078e0015 */
[----:B------:R-:W-:Y:S02]  /*1560*/  IMAD.MOV.U32 R4, RZ, RZ, R12 ;  /* 0x000000ffff047224 */ /* 0x000fe400078e000c */
[----:B------:R-:W-:-:S03]  /*1570*/  IMAD.MOV.U32 R5, RZ, RZ, R13 ;  /* 0x000000ffff057224 */ /* 0x000fc600078e000d */
[----:B------:R-:W-:Y:S05]  /*1580*/  @!P0 BRA `(.L_x_18) ;  /* 0x0000000000208947 */ /* 0x000fea0003800000 */
[----:B------:R-:W-:-:S10]  /*1590*/  DFMA.RM R4, R4, R8, R10 ;  /* 0x000000080404722b */ /* 0x000fd4000000400a */
[----:B------:R-:W-:-:S05]  /*15a0*/  IADD3 R8, P0, PT, R4, 0x1, RZ ;  /* 0x0000000104087810 */ /* 0x000fca0007f1e0ff */
[----:B------:R-:W-:-:S06]  /*15b0*/  IMAD.X R9, RZ, RZ, R5, P0 ;  /* 0x000000ffff097224 */ /* 0x000fcc00000e0605 */
[----:B------:R-:W-:-:S08]  /*15c0*/  DFMA.RP R6, -R4, R8, R6 ;  /* 0x000000080406722b */ /* 0x000fd00000008106 */
[----:B------:R-:W-:-:S06]  /*15d0*/  DSETP.GT.AND P0, PT, R6, RZ, PT ;  /* 0x000000ff0600722a */ /* 0x000fcc0003f04000 */
[----:B------:R-:W-:Y:S02]  /*15e0*/  FSEL R4, R8, R4, P0 ;  /* 0x0000000408047208 */ /* 0x000fe40000000000 */
[----:B------:R-:W-:Y:S01]  /*15f0*/  FSEL R5, R9, R5, P0 ;  /* 0x0000000509057208 */ /* 0x000fe20000000000 */
[----:B------:R-:W-:Y:S06]  /*1600*/  BRA `(.L_x_19) ;  /* 0x0000000000647947 */ /* 0x000fec0003800000 */
.L_x_18:
[----:B------:R-:W-:-:S14]  /*1610*/  DSETP.NE.AND P0, PT, R6, RZ, PT ;  /* 0x000000ff0600722a */ /* 0x000fdc0003f05000 */
[----:B------:R-:W-:Y:S05]  /*1620*/  @!P0 BRA `(.L_x_20) ;  /* 0x0000000000588947 */ /* 0x000fea0003800000 */
[----:B------:R-:W-:-:S13]  /*1630*/  ISETP.GE.AND P0, PT, R7, RZ, PT ;  /* 0x000000ff0700720c */ /* 0x000fda0003f06270 */
[----:B------:R-:W-:Y:S02]  /*1640*/  @!P0 IMAD.MOV.U32 R4, RZ, RZ, 0x0 ;  /* 0x00000000ff048424 */ /* 0x000fe400078e00ff */
[----:B------:R-:W-:Y:S01]  /*1650*/  @!P0 IMAD.MOV.U32 R5, RZ, RZ, -0x80000 ;  /* 0xfff80000ff058424 */ /* 0x000fe200078e00ff */
[----:B------:R-:W-:Y:S06]  /*1660*/  @!P0 BRA `(.L_x_19) ;  /* 0x00000000004c8947 */ /* 0x000fec0003800000 */
[----:B------:R-:W-:-:S13]  /*1670*/  ISETP.GT.AND P0, PT, R7, 0x7fefffff, PT ;  /* 0x7fefffff0700780c */ /* 0x000fda0003f04270 */
[----:B------:R-:W-:Y:S05]  /*1680*/  @P0 BRA `(.L_x_20) ;  /* 0x0000000000400947 */ /* 0x000fea0003800000 */
[----:B------:R-:W-:Y:S01]  /*1690*/  DMUL R4, R6, 8.11296384146066816958e+31 ;  /* 0x4690000006047828 */ /* 0x000fe20000000000 */
[----:B------:R-:W-:Y:S02]  /*16a0*/  IMAD.MOV.U32 R10, RZ, RZ, 0x0 ;  /* 0x00000000ff0a7424 */ /* 0x000fe400078e00ff */
[----:B------:R-:W-:Y:S02]  /*16b0*/  IMAD.MOV.U32 R6, RZ, RZ, RZ ;  /* 0x000000ffff067224 */ /* 0x000fe400078e00ff */
[----:B------:R-:W-:Y:S01]  /*16c0*/  IMAD.MOV.U32 R11, RZ, RZ, 0x3fd80000 ;  /* 0x3fd80000ff0b7424 */ /* 0x000fe200078e00ff */
[----:B------:R-:W0:Y:S03]  /*16d0*/  MUFU.RSQ64H R7, R5 ;  /* 0x0000000500077308 */ /* 0x000e260000001c00 */
[----:B0-----:R-:W-:-:S08]  /*16e0*/  DMUL R8, R6, R6 ;  /* 0x0000000606087228 */ /* 0x001fd00000000000 */
[----:B------:R-:W-:-:S08]  /*16f0*/  DFMA R8, R4, -R8, 1 ;  /* 0x3ff000000408742b */ /* 0x000fd00000000808 */
[----:B------:R-:W-:Y:S02]  /*1700*/  DFMA R10, R8, R10, 0.5 ;  /* 0x3fe00000080a742b */ /* 0x000fe4000000000a */
[----:B------:R-:W-:-:S08]  /*1710*/  DMUL R8, R6, R8 ;  /* 0x0000000806087228 */ /* 0x000fd00000000000 */
[----:B------:R-:W-:-:S08]  /*1720*/  DFMA R8, R10, R8, R6 ;  /* 0x000000080a08722b */ /* 0x000fd00000000006 */
[----:B------:R-:W-:Y:S02]  /*1730*/  DMUL R6, R4, R8 ;  /* 0x0000000804067228 */ /* 0x000fe40000000000 */
[----:B------:R-:W-:-:S06]  /*1740*/  VIADD R9, R9, 0xfff00000 ;  /* 0xfff0000009097836 */ /* 0x000fcc0000000000 */
[----:B------:R-:W-:-:S08]  /*1750*/  DFMA R10, R6, -R6, R4 ;  /* 0x80000006060a722b */ /* 0x000fd00000000004 */
[----:B------:R-:W-:-:S10]  /*1760*/  DFMA R4, R8, R10, R6 ;  /* 0x0000000a0804722b */ /* 0x000fd40000000006 */
[----:B------:R-:W-:Y:S01]  /*1770*/  VIADD R5, R5, 0xfcb00000 ;  /* 0xfcb0000005057836 */ /* 0x000fe20000000000 */
[----:B------:R-:W-:Y:S06]  /*1780*/  BRA `(.L_x_19) ;  /* 0x0000000000047947 */ /* 0x000fec0003800000 */
.L_x_20:
[----:B------:R-:W-:-:S11]  /*1790*/  DADD R4, R6, R6 ;  /* 0x0000000006047229 */ /* 0x000fd60000000006 */
.L_x_19:
[----:B------:R-:W-:Y:S05]  /*17a0*/  BSYNC.RECONVERGENT B1 ;  /* 0x0000000000017941 */ /* 0x000fea0003800200 */
.L_x_17:
[----:B------:R-:W-:-:S04]  /*17b0*/  IMAD.MOV.U32 R3, RZ, RZ, 0x0 ;  /* 0x00000000ff037424 */ /* 0x000fc800078e00ff */
[----:B------:R-:W-:Y:S05]  /*17c0*/  RET.REL.NODEC R2 `(_Z16computeDistancesPKdS0_Pdi) ;  /* 0xffffffe8020c7950 */ /* 0x000fea0003c3ffff */
        .type           $_Z16computeDistancesPKdS0_Pdi$__internal_trig_reduction_slowpathd,@function
        .size           $_Z16computeDistancesPKdS0_Pdi$__internal_trig_reduction_slowpathd,(.L_x_31 - $_Z16computeDistancesPKdS0_Pdi$__internal_trig_reduction_slowpathd)
$_Z16computeDistancesPKdS0_Pdi$__internal_trig_reduction_slowpathd:
[----:B------:R-:W-:Y:S01]  /*17d0*/  SHF.R.U32.HI R6, RZ, 0x14, R5 ;  /* 0x00000014ff067819 */ /* 0x000fe20000011605 */
[----:B------:R-:W-:-:S03]  /*17e0*/  IMAD.MOV.U32 R12, RZ, RZ, RZ ;  /* 0x000000ffff0c7224 */ /* 0x000fc600078e00ff */
[----:B------:R-:W-:-:S04]  /*17f0*/  LOP3.LUT R8, R6, 0x7ff, RZ, 0xc0, !PT ;  /* 0x000007ff06087812 */ /* 0x000fc800078ec0ff */
[----:B------:R-:W-:-:S13]  /*1800*/  ISETP.NE.AND P0, PT, R8, 0x7ff, PT ;  /* 0x000007ff0800780c */ /* 0x000fda0003f05270 */
[----:B------:R-:W-:Y:S05]  /*1810*/  @!P0 BRA `(.L_x_21) ;  /* 0x0000000800508947 */ /* 0x000fea0003800000 */
[----:B------:R-:W-:Y:S01]  /*1820*/  VIADD R8, R8, 0xfffffc00 ;  /* 0xfffffc0008087836 */ /* 0x000fe20000000000 */
[----:B------:R-:W-:Y:S01]  /*1830*/  BSSY.RECONVERGENT B2, `(.L_x_22) ;  /* 0x0000031000027945 */ /* 0x000fe20003800200 */
[----:B------:R-:W-:-:S03]  /*1840*/  CS2R R24, SRZ ;  /* 0x0000000000187805 */ /* 0x000fc6000001ff00 */
[----:B------:R-:W-:Y:S02]  /*1850*/  SHF.R.U32.HI R7, RZ, 0x6, R8 ;  /* 0x00000006ff077819 */ /* 0x000fe40000011608 */
[----:B------:R-:W-:Y:S02]  /*1860*/  ISETP.GE.U32.AND P0, PT, R8, 0x80, PT ;  /* 0x000000800800780c */ /* 0x000fe40003f06070 */
[C---:B------:R-:W-:Y:S02]  /*1870*/  IADD3 R10, PT, PT, -R7.reuse, 0x13, RZ ;  /* 0x00000013070a7810 */ /* 0x040fe40007ffe1ff */
[----:B------:R-:W-:Y:S02]  /*1880*/  IADD3 R13, PT, PT, -R7, 0xf, RZ ;  /* 0x0000000f070d7810 */ /* 0x000fe40007ffe1ff */
[----:B------:R-:W-:-:S04]  /*1890*/  SEL R10, R10, 0x12, P0 ;  /* 0x000000120a0a7807 */ /* 0x000fc80000000000 */
[----:B------:R-:W-:-:S13]  /*18a0*/  ISETP.GE.AND P0, PT, R13, R10, PT ;  /* 0x0000000a0d00720c */ /* 0x000fda0003f06270 */
[----:B------:R-:W-:Y:S05]  /*18b0*/  @P0 BRA `(.L_x_23) ;  /* 0x0000000000a00947 */ /* 0x000fea0003800000 */
[----:B------:R-:W0:Y:S01]  /*18c0*/  LDC.64 R8, c[0x0][0x358] ;  /* 0x0000d600ff087b82 */ /* 0x000e220000000a00 */
[C---:B------:R-:W-:Y:S01]  /*18d0*/  SHF.L.U64.HI R24, R11.reuse, 0xb, R5 ;  /* 0x0000000b0b187819 */ /* 0x040fe20000010205 */
[----:B------:R-:W-:Y:S01]  /*18e0*/  IMAD.SHL.U32 R12, R11, 0x800, RZ ;  /* 0x000008000b0c7824 */ /* 0x000fe200078e00ff */
[----:B------:R-:W-:Y:S01]  /*18f0*/  BSSY.RECONVERGENT B3, `(.L_x_24) ;  /* 0x0000023000037945 */ /* 0x000fe20003800200 */
[----:B------:R-:W-:Y:S01]  /*1900*/  IADD3 R15, PT, PT, RZ, -R7, -R10 ;  /* 0x80000007ff0f7210 */ /* 0x000fe20007ffe80a */
[----:B------:R-:W-:Y:S01]  /*1910*/  IMAD.MOV.U32 R14, RZ, RZ, RZ ;  /* 0x000000ffff0e7224 */ /* 0x000fe200078e00ff */
[----:B------:R-:W-:Y:S02]  /*1920*/  LOP3.LUT R11, R24, 0x80000000, RZ, 0xfc, !PT ;  /* 0x80000000180b7812 */ /* 0x000fe400078efcff */
[----:B------:R-:W-:-:S07]  /*1930*/  CS2R R24, SRZ ;  /* 0x0000000000187805 */ /* 0x000fce000001ff00 */
.L_x_25:
[----:B------:R-:W1:Y:S01]  /*1940*/  LDC.64 R26, c[0x4][RZ] ;  /* 0x01000000ff1a7b82 */ /* 0x000e620000000a00 */
[----:B0-----:R-:W-:Y:S02]  /*1950*/  R2UR UR10, R8 ;  /* 0x00000000080a72ca */ /* 0x001fe400000e0000 */
[----:B------:R-:W-:Y:S01]  /*1960*/  R2UR UR11, R9 ;  /* 0x00000000090b72ca */ /* 0x000fe200000e0000 */
[----:B-1----:R-:W-:-:S12]  /*1970*/  IMAD.WIDE R26, R13, 0x8, R26 ;  /* 0x000000080d1a7825 */ /* 0x002fd800078e021a */
[----:B------:R-:W2:Y:S01]  /*1980*/  LDG.E.64.CONSTANT R26, desc[UR10][R26.64] ;  /* 0x0000000a1a1a7981 */ /* 0x000ea2000c1e9b00 */
[----:B------:R-:W-:Y:S02]  /*1990*/  IMAD.MOV.U32 R28, RZ, RZ, R24 ;  /* 0x000000ffff1c7224 */ /* 0x000fe400078e0018 */
[----:B------:R-:W-:Y:S02]  /*19a0*/  IMAD.MOV.U32 R29, RZ, RZ, R25 ;  /* 0x000000ffff1d7224 */ /* 0x000fe400078e0019 */
[----:B------:R-:W-:Y:S02]  /*19b0*/  VIADD R15, R15, 0x1 ;  /* 0x000000010f0f7836 */ /* 0x000fe40000000000 */
[----:B------:R-:W-:Y:S02]  /*19c0*/  VIADD R13, R13, 0x1 ;  /* 0x000000010d0d7836 */ /* 0x000fe40000000000 */
[----:B--2---:R-:W-:-:S04]  /*19d0*/  IMAD.WIDE.U32 R28, P2, R26, R12, R28 ;  /* 0x0000000c1a1c7225 */ /* 0x004fc8000784001c */
[----:B------:R-:W-:Y:S02]  /*19e0*/  IMAD R24, R26, R11, RZ ;  /* 0x0000000b1a187224 */ /* 0x000fe400078e02ff */
[----:B------:R-:W-:-:S03]  /*19f0*/  IMAD R25, R27, R12, RZ ;  /* 0x0000000c1b197224 */ /* 0x000fc600078e02ff */
[----:B------:R-:W-:Y:S01]  /*1a00*/  IADD3 R24, P0, PT, R24, R29, RZ ;  /* 0x0000001d18187210 */ /* 0x000fe20007f1e0ff */
[----:B------:R-:W-:-:S03]  /*1a10*/  IMAD.HI.U32 R29, R26, R11, RZ ;  /* 0x0000000b1a1d7227 */ /* 0x000fc600078e00ff */
[----:B------:R-:W-:Y:S01]  /*1a20*/  IADD3 R25, P1, PT, R25, R24, RZ ;  /* 0x0000001819197210 */ /* 0x000fe20007f3e0ff */
[----:B------:R-:W-:Y:S02]  /*1a30*/  IMAD.MOV.U32 R24, RZ, RZ, R28 ;  /* 0x000000ffff187224 */ /* 0x000fe400078e001c */
[C---:B------:R-:W-:Y:S02]  /*1a40*/  IMAD R28, R14.reuse, 0x8, R1 ;  /* 0x000000080e1c7824 */ /* 0x040fe400078e0201 */
[----:B------:R-:W-:-:S03]  /*1a50*/  VIADD R14, R14, 0x1 ;  /* 0x000000010e0e7836 */ /* 0x000fc60000000000 */
[----:B------:R0:W-:Y:S02]  /*1a60*/  STL.64 [R28], R24 ;  /* 0x000000181c007387 */ /* 0x0001e40000100a00 */
[----:B0-----:R-:W-:Y:S02]  /*1a70*/  IMAD.X R24, RZ, RZ, R29, P2 ;  /* 0x000000ffff187224 */ /* 0x001fe400010e061d */
[----:B------:R-:W-:-:S05]  /*1a80*/  IMAD.HI.U32 R25, R27, R12, RZ ;  /* 0x0000000c1b197227 */ /* 0x000fca00078e00ff */
[----:B------:R-:W-:Y:S01]  /*1a90*/  IADD3.X R24, P0, PT, R25, R24, RZ, P0, !PT ;  /* 0x0000001819187210 */ /* 0x000fe2000071e4ff */
[----:B------:R-:W-:-:S04]  /*1aa0*/  IMAD.HI.U32 R25, R27, R11, RZ ;  /* 0x0000000b1b197227 */ /* 0x000fc800078e00ff */
[----:B------:R-:W-:-:S05]  /*1ab0*/  IMAD R27, R27, R11, RZ ;  /* 0x0000000b1b1b7224 */ /* 0x000fca00078e02ff */
[----:B------:R-:W-:Y:S01]  /*1ac0*/  IADD3.X R26, P1, PT, R27, R24, RZ, P1, !PT ;  /* 0x000000181b1a7210 */ /* 0x000fe20000f3e4ff */
[----:B------:R-:W-:Y:S01]  /*1ad0*/  IMAD.X R27, RZ, RZ, R25, P0 ;  /* 0x000000ffff1b7224 */ /* 0x000fe200000e0619 */
[----:B------:R-:W-:-:S03]  /*1ae0*/  ISETP.NE.AND P0, PT, R15, -0xf, PT ;  /* 0xfffffff10f00780c */ /* 0x000fc60003f05270 */
[----:B------:R-:W-:Y:S02]  /*1af0*/  IMAD.X R25, RZ, RZ, R27, P1 ;  /* 0x000000ffff197224 */ /* 0x000fe400008e061b */
[----:B------:R-:W-:-:S08]  /*1b00*/  IMAD.MOV.U32 R24, RZ, RZ, R26 ;  /* 0x000000ffff187224 */ /* 0x000fd000078e001a */
[----:B------:R-:W-:Y:S05]  /*1b10*/  @P0 BRA `(.L_x_25) ;  /* 0xfffffffc00880947 */ /* 0x000fea000383ffff */
[----:B------:R-:W-:Y:S05]  /*1b20*/  BSYNC.RECONVERGENT B3 ;  /* 0x0000000000037941 */ /* 0x000fea0003800200 */
.L_x_24:
[----:B------:R-:W-:-:S07]  /*1b30*/  IMAD.MOV.U32 R13, RZ, RZ, R10 ;  /* 0x000000ffff0d7224 */ /* 0x000fce00078e000a */
.L_x_23:
[----:B------:R-:W-:Y:S05]  /*1b40*/  BSYNC.RECONVERGENT B2 ;  /* 0x0000000000027941 */ /* 0x000fea0003800200 */
.L_x_22:
[----:B------:R-:W-:Y:S01]  /*1b50*/  LOP3.LUT P0, R15, R6, 0x3f, RZ, 0xc0, !PT ;  /* 0x0000003f060f7812 */ /* 0x000fe2000780c0ff */
[----:B------:R-:W-:-:S04]  /*1b60*/  IMAD.IADD R6, R7, 0x1, R13 ;  /* 0x0000000107067824 */ /* 0x000fc800078e020d */
[----:B------:R-:W-:-:S05]  /*1b70*/  IMAD.U32 R29, R6, 0x8, R1 ;  /* 0x00000008061d7824 */ /* 0x000fca00078e0001 */
[----:B------:R0:W-:Y:S04]  /*1b80*/  STL.64 [R29+-0x78], R24 ;  /* 0xffff88181d007387 */ /* 0x0001e80000100a00 */
[----:B------:R-:W2:Y:S04]  /*1b90*/  @P0 LDL.64 R10, [R1+0x8] ;  /* 0x00000800010a0983 */ /* 0x000ea80000100a00 */
[----:B------:R-:W3:Y:S04]  /*1ba0*/  LDL.64 R8, [R1+0x10] ;  /* 0x0000100001087983 */ /* 0x000ee80000100a00 */
[----:B------:R-:W0:Y:S01]  /*1bb0*/  LDL.64 R6, [R1+0x18] ;  /* 0x0000180001067983 */ /* 0x000e220000100a00 */
[----:B------:R-:W-:Y:S01]  /*1bc0*/  BSSY.RECONVERGENT B2, `(.L_x_26) ;  /* 0x0000035000027945 */ /* 0x000fe20003800200 */
[----:B--2---:R-:W-:-:S02]  /*1bd0*/  @P0 SHF.R.U64 R13, R10, 0x1, R11 ;  /* 0x000000010a0d0819 */ /* 0x004fc4000000120b */
[----:B------:R-:W-:Y:S02]  /*1be0*/  @P0 SHF.R.U32.HI R27, RZ, 0x1, R11 ;  /* 0x00000001ff1b0819 */ /* 0x000fe4000001160b */
[----:B------:R-:W-:Y:S02]  /*1bf0*/  @P0 LOP3.LUT R10, R15, 0x3f, RZ, 0x3c, !PT ;  /* 0x0000003f0f0a0812 */ /* 0x000fe400078e3cff */
[CC--:B---3--:R-:W-:Y:S02]  /*1c00*/  @P0 SHF.L.U32 R14, R8.reuse, R15.reuse, RZ ;  /* 0x0000000f080e0219 */ /* 0x0c8fe400000006ff */
[----:B------:R-:W-:Y:S02]  /*1c10*/  @P0 SHF.R.U64 R13, R13, R10, R27 ;  /* 0x0000000a0d0d0219 */ /* 0x000fe4000000121b */
[C-C-:B------:R-:W-:Y:S02]  /*1c20*/  @P0 SHF.R.U64 R26, R8.reuse, 0x1, R9.reuse ;  /* 0x00000001081a0819 */ /* 0x140fe40000001209 */
[----:B------:R-:W-:-:S02]  /*1c30*/  @P0 SHF.L.U64.HI R12, R8, R15, R9 ;  /* 0x0000000f080c0219 */ /* 0x000fc40000010209 */
[----:B------:R-:W-:Y:S02]  /*1c40*/  @P0 SHF.R.U32.HI R11, RZ, 0x1, R9 ;  /* 0x00000001ff0b0819 */ /* 0x000fe40000011609 */
[----:B------:R-:W-:Y:S02]  /*1c50*/  @P0 LOP3.LUT R8, R14, R13, RZ, 0xfc, !PT ;  /* 0x0000000d0e080212 */ /* 0x000fe400078efcff */
[-C--:B------:R-:W-:Y:S02]  /*1c60*/  @P0 SHF.R.U32.HI R13, RZ, R10.reuse, R27 ;  /* 0x0000000aff0d0219 */ /* 0x080fe4000001161b */
[----:B0-----:R-:W-:Y:S02]  /*1c70*/  @P0 SHF.L.U32 R25, R6, R15, RZ ;  /* 0x0000000f06190219 */ /* 0x001fe400000006ff */
[----:B------:R-:W-:Y:S02]  /*1c80*/  @P0 SHF.R.U64 R26, R26, R10, R11 ;  /* 0x0000000a1a1a0219 */ /* 0x000fe4000000120b */
[----:B------:R-:W-:-:S02]  /*1c90*/  @P0 LOP3.LUT R9, R12, R13, RZ, 0xfc, !PT ;  /* 0x0000000d0c090212 */ /* 0x000fc400078efcff */
[----:B------:R-:W-:Y:S02]  /*1ca0*/  @P0 SHF.L.U64.HI R12, R6, R15, R7 ;  /* 0x0000000f060c0219 */ /* 0x000fe40000010207 */
[----:B------:R-:W-:Y:S01]  /*1cb0*/  @P0 SHF.R.U32.HI R11, RZ, R10, R11 ;  /* 0x0000000aff0b0219 */ /* 0x000fe2000001160b */
[C---:B------:R-:W-:Y:S01]  /*1cc0*/  IMAD.SHL.U32 R10, R8.reuse, 0x4, RZ ;  /* 0x00000004080a7824 */ /* 0x040fe200078e00ff */
[----:B------:R-:W-:Y:S02]  /*1cd0*/  @P0 LOP3.LUT R6, R25, R26, RZ, 0xfc, !PT ;  /* 0x0000001a19060212 */ /* 0x000fe400078efcff */
[----:B------:R-:W-:Y:S02]  /*1ce0*/  SHF.L.U64.HI R8, R8, 0x2, R9 ;  /* 0x0000000208087819 */ /* 0x000fe40000010209 */
[----:B------:R-:W-:Y:S02]  /*1cf0*/  SHF.L.W.U32.HI R14, R9, 0x2, R6 ;  /* 0x00000002090e7819 */ /* 0x000fe40000010e06 */
[----:B------:R-:W-:-:S02]  /*1d00*/  @P0 LOP3.LUT R7, R12, R11, RZ, 0xfc, !PT ;  /* 0x0000000b0c070212 */ /* 0x000fc400078efcff */
[----:B------:R-:W-:Y:S02]  /*1d10*/  IADD3 RZ, P0, PT, RZ, -R10, RZ ;  /* 0x8000000affff7210 */ /* 0x000fe40007f1e0ff */
[----:B------:R-:W-:Y:S02]  /*1d20*/  LOP3.LUT R9, RZ, R8, RZ, 0x33, !PT ;  /* 0x00000008ff097212 */ /* 0x000fe400078e33ff */
[----:B------:R-:W-:Y:S02]  /*1d30*/  SHF.L.W.U32.HI R12, R6, 0x2, R7 ;  /* 0x00000002060c7819 */ /* 0x000fe40000010e07 */
[----:B------:R-:W-:Y:S02]  /*1d40*/  LOP3.LUT R6, RZ, R14, RZ, 0x33, !PT ;  /* 0x0000000eff067212 */ /* 0x000fe400078e33ff */
[----:B------:R-:W-:Y:S02]  /*1d50*/  IADD3.X R9, P0, PT, RZ, R9, RZ, P0, !PT ;  /* 0x00000009ff097210 */ /* 0x000fe4000071e4ff */
[----:B------:R-:W-:-:S02]  /*1d60*/  LOP3.LUT R13, RZ, R12, RZ, 0x33, !PT ;  /* 0x0000000cff0d7212 */ /* 0x000fc400078e33ff */
[----:B------:R-:W-:Y:S02]  /*1d70*/  IADD3.X R11, P1, PT, RZ, R6, RZ, P0, !PT ;  /* 0x00000006ff0b7210 */ /* 0x000fe4000073e4ff */
[----:B------:R-:W-:-:S03]  /*1d80*/  ISETP.GT.U32.AND P2, PT, R14, -0x1, PT ;  /* 0xffffffff0e00780c */ /* 0x000fc60003f44070 */
[----:B------:R-:W-:Y:S01]  /*1d90*/  IMAD.X R13, RZ, RZ, R13, P1 ;  /* 0x000000ffff0d7224 */ /* 0x000fe200008e060d */
[----:B------:R-:W-:-:S04]  /*1da0*/  ISETP.GT.AND.EX P0, PT, R12, -0x1, PT, P2 ;  /* 0xffffffff0c00780c */ /* 0x000fc80003f04320 */
[----:B------:R-:W-:Y:S02]  /*1db0*/  SEL R13, R12, R13, P0 ;  /* 0x0000000d0c0d7207 */ /* 0x000fe40000000000 */
[----:B------:R-:W-:Y:S02]  /*1dc0*/  SEL R14, R14, R11, P0 ;  /* 0x0000000b0e0e7207 */ /* 0x000fe40000000000 */
[----:B------:R-:W-:-:S04]  /*1dd0*/  ISETP.NE.U32.AND P1, PT, R13, RZ, PT ;  /* 0x000000ff0d00720c */ /* 0x000fc80003f25070 */
[----:B------:R-:W-:Y:S01]  /*1de0*/  SEL R11, R14, R13, !P1 ;  /* 0x0000000d0e0b7207 */ /* 0x000fe20004800000 */
[----:B------:R-:W-:-:S05]  /*1df0*/  @!P0 IMAD.MOV R10, RZ, RZ, -R10 ;  /* 0x000000ffff0a8224 */ /* 0x000fca00078e0a0a */
[----:B------:R-:W0:Y:S02]  /*1e00*/  FLO.U32 R11, R11 ;  /* 0x0000000b000b7300 */ /* 0x000e2400000e0000 */
[C---:B0-----:R-:W-:Y:S02]  /*1e10*/  IADD3 R15, PT, PT, -R11.reuse, 0x1f, RZ ;  /* 0x0000001f0b0f7810 */ /* 0x041fe40007ffe1ff */
[----:B------:R-:W-:-:S03]  /*1e20*/  IADD3 R6, PT, PT, -R11, 0x3f, RZ ;  /* 0x0000003f0b067810 */ /* 0x000fc60007ffe1ff */
[----:B------:R-:W-:Y:S01]  /*1e30*/  @P1 IMAD.MOV R6, RZ, RZ, R15 ;  /* 0x000000ffff061224 */ /* 0x000fe200078e020f */
[----:B------:R-:W-:-:S04]  /*1e40*/  SEL R15, R8, R9, P0 ;  /* 0x00000009080f7207 */ /* 0x000fc80000000000 */
[----:B------:R-:W-:-:S13]  /*1e50*/  ISETP.NE.AND P1, PT, R6, RZ, PT ;  /* 0x000000ff0600720c */ /* 0x000fda0003f25270 */
[----:B------:R-:W-:Y:S05]  /*1e60*/  @!P1 BRA `(.L_x_27) ;  /* 0x0000000000289947 */ /* 0x000fea0003800000 */
[----:B------:R-:W-:Y:S02]  /*1e70*/  LOP3.LUT R9, R6, 0x3f, RZ, 0xc0, !PT ;  /* 0x0000003f06097812 */ /* 0x000fe400078ec0ff */
[--C-:B------:R-:W-:Y:S02]  /*1e80*/  SHF.R.U64 R11, R10, 0x1, R15.reuse ;  /* 0x000000010a0b7819 */ /* 0x100fe4000000120f */
[----:B------:R-:W-:Y:S02]  /*1e90*/  SHF.R.U32.HI R15, RZ, 0x1, R15 ;  /* 0x00000001ff0f7819 */ /* 0x000fe4000001160f */
[----:B------:R-:W-:Y:S02]  /*1ea0*/  LOP3.LUT R8, R6, 0x3f, RZ, 0xc, !PT ;  /* 0x0000003f06087812 */ /* 0x000fe400078e0cff */
[CC--:B------:R-:W-:Y:S02]  /*1eb0*/  SHF.L.U64.HI R13, R14.reuse, R9.reuse, R13 ;  /* 0x000000090e0d7219 */ /* 0x0c0fe4000001020d */
[----:B------:R-:W-:-:S02]  /*1ec0*/  SHF.L.U32 R9, R14, R9, RZ ;  /* 0x000000090e097219 */ /* 0x000fc400000006ff */
[-CC-:B------:R-:W-:Y:S02]  /*1ed0*/  SHF.R.U64 R14, R11, R8.reuse, R15.reuse ;  /* 0x000000080b0e7219 */ /* 0x180fe4000000120f */
[----:B------:R-:W-:Y:S02]  /*1ee0*/  SHF.R.U32.HI R8, RZ, R8, R15 ;  /* 0x00000008ff087219 */ /* 0x000fe4000001160f */
[----:B------:R-:W-:Y:S02]  /*1ef0*/  LOP3.LUT R14, R9, R14, RZ, 0xfc, !PT ;  /* 0x0000000e090e7212 */ /* 0x000fe400078efcff */
[----:B------:R-:W-:-:S07]  /*1f00*/  LOP3.LUT R13, R13, R8, RZ, 0xfc, !PT ;  /* 0x000000080d0d7212 */ /* 0x000fce00078efcff */
.L_x_27:
[----:B------:R-:W-:Y:S05]  /*1f10*/  BSYNC.RECONVERGENT B2 ;  /* 0x0000000000027941 */ /* 0x000fea0003800200 */
.L_x_26:
[----:B------:R-:W-:-:S04]  /*1f20*/  IMAD.WIDE.U32 R10, R14, 0x2168c235, RZ ;  /* 0x2168c2350e0a7825 */ /* 0x000fc800078e00ff */
[----:B------:R-:W-:Y:S01]  /*1f30*/  IMAD.MOV.U32 R8, RZ, RZ, R11 ;  /* 0x000000ffff087224 */ /* 0x000fe200078e000b */
[----:B------:R-:W-:Y:S01]  /*1f40*/  IADD3 RZ, P1, PT, R10, R10, RZ ;  /* 0x0000000a0aff7210 */ /* 0x000fe20007f3e0ff */
[----:B------:R-:W-:Y:S02]  /*1f50*/  IMAD.MOV.U32 R9, RZ, RZ, RZ ;  /* 0x000000ffff097224 */ /* 0x000fe400078e00ff */
[----:B------:R-:W-:-:S04]  /*1f60*/  IMAD.HI.U32 R11, R13, -0x36f0255e, RZ ;  /* 0xc90fdaa20d0b7827 */ /* 0x000fc800078e00ff */
[----:B------:R-:W-:-:S04]  /*1f70*/  IMAD.WIDE.U32 R8, R14, -0x36f0255e, R8 ;  /* 0xc90fdaa20e087825 */ /* 0x000fc800078e0008 */
[----:B------:R-:W-:-:S04]  /*1f80*/  IMAD.WIDE.U32 R8, P2, R13, 0x2168c235, R8 ;  /* 0x2168c2350d087825 */ /* 0x000fc80007840008 */
[----:B------:R-:W-:Y:S01]  /*1f90*/  IMAD R13, R13, -0x36f0255e, RZ ;  /* 0xc90fdaa20d0d7824 */ /* 0x000fe200078e02ff */
[----:B------:R-:W-:Y:S01]  /*1fa0*/  IADD3.X RZ, P1, PT, R8, R8, RZ, P1, !PT ;  /* 0x0000000808ff7210 */ /* 0x000fe20000f3e4ff */
[----:B------:R-:W-:-:S03]  /*1fb0*/  IMAD.X R10, RZ, RZ, R11, P2 ;  /* 0x000000ffff0a7224 */ /* 0x000fc600010e060b */
[----:B------:R-:W-:-:S04]  /*1fc0*/  IADD3 R9, P2, PT, R13, R9, RZ ;  /* 0x000000090d097210 */ /* 0x000fc80007f5e0ff */
[C---:B------:R-:W-:Y:S01]  /*1fd0*/  ISETP.GT.U32.AND P3, PT, R9.reuse, RZ, PT ;  /* 0x000000ff0900720c */ /* 0x040fe20003f64070 */
[----:B------:R-:W-:Y:S01]  /*1fe0*/  IMAD.X R10, RZ, RZ, R10, P2 ;  /* 0x000000ffff0a7224 */ /* 0x000fe200010e060a */
[----:B------:R-:W-:-:S04]  /*1ff0*/  IADD3.X R8, P2, PT, R9, R9, RZ, P1, !PT ;  /* 0x0000000909087210 */ /* 0x000fc80000f5e4ff */
[C---:B------:R-:W-:Y:S01]  /*2000*/  ISETP.GT.AND.EX P1, PT, R10.reuse, RZ, PT, P3 ;  /* 0x000000ff0a00720c */ /* 0x040fe20003f24330 */
[----:B------:R-:W-:-:S03]  /*2010*/  IMAD.X R11, R10, 0x1, R10, P2 ;  /* 0x000000010a0b7824 */ /* 0x000fc600010e060a */
[----:B------:R-:W-:Y:S02]  /*2020*/  SEL R8, R8, R9, P1 ;  /* 0x0000000908087207 */ /* 0x000fe40000800000 */
[----:B------:R-:W-:Y:S02]  /*2030*/  SEL R10, R11, R10, P1 ;  /* 0x0000000a0b0a7207 */ /* 0x000fe40000800000 */
[----:B------:R-:W-:Y:S02]  /*2040*/  IADD3 R11, P2, PT, R8, 0x1, RZ ;  /* 0x00000001080b7810 */ /* 0x000fe40007f5e0ff */
[----:B------:R-:W-:Y:S02]  /*2050*/  SEL R9, RZ, 0xffffffff, !P1 ;  /* 0xffffffffff097807 */ /* 0x000fe40004800000 */
[----:B------:R-:W-:Y:S01]  /*2060*/  LOP3.LUT P1, R5, R5, 0x80000000, RZ, 0xc0, !PT ;  /* 0x8000000005057812 */ /* 0x000fe2000782c0ff */
[----:B------:R-:W-:Y:S02]  /*2070*/  IMAD.X R8, RZ, RZ, R10, P2 ;  /* 0x000000ffff087224 */ /* 0x000fe400010e060a */
[----:B------:R-:W-:Y:S01]  /*2080*/  IMAD.IADD R6, R9, 0x1, -R6 ;  /* 0x0000000109067824 */ /* 0x000fe200078e0a06 */
[----:B------:R-:W-:-:S02]  /*2090*/  SHF.R.U32.HI R9, RZ, 0x1e, R7 ;  /* 0x0000001eff097819 */ /* 0x000fc40000011607 */
[----:B------:R-:W-:Y:S01]  /*20a0*/  SHF.R.U64 R11, R11, 0xa, R8 ;  /* 0x0000000a0b0b7819 */ /* 0x000fe20000001208 */
[----:B------:R-:W-:Y:S01]  /*20b0*/  IMAD.SHL.U32 R6, R6, 0x100000, RZ ;  /* 0x0010000006067824 */ /* 0x000fe200078e00ff */
[----:B------:R-:W-:Y:S02]  /*20c0*/  LEA.HI R12, R12, R9, RZ, 0x1 ;  /* 0x000000090c0c7211 */ /* 0x000fe400078f08ff */
[----:B------:R-:W-:Y:S02]  /*20d0*/  IADD3 R11, P2, PT, R11, 0x1, RZ ;  /* 0x000000010b0b7810 */ /* 0x000fe40007f5e0ff */
[----:B------:R-:W-:Y:S01]  /*20e0*/  @!P0 LOP3.LUT R5, R5, 0x80000000, RZ, 0x3c, !PT ;  /* 0x8000000005058812 */ /* 0x000fe200078e3cff */
[----:B------:R-:W-:Y:S01]  /*20f0*/  @P1 IMAD.MOV R12, RZ, RZ, -R12 ;  /* 0x000000ffff0c1224 */ /* 0x000fe200078e0a0c */
[----:B------:R-:W-:-:S04]  /*2100*/  LEA.HI.X R8, R8, RZ, RZ, 0x16, P2 ;  /* 0x000000ff08087211 */ /* 0x000fc800010fb4ff */
[--C-:B------:R-:W-:Y:S02]  /*2110*/  SHF.R.U64 R11, R11, 0x1, R8.reuse ;  /* 0x000000010b0b7819 */ /* 0x100fe40000001208 */
[----:B------:R-:W-:Y:S02]  /*2120*/  SHF.R.U32.HI R7, RZ, 0x1, R8 ;  /* 0x00000001ff077819 */ /* 0x000fe40000011608 */
[----:B------:R-:W-:-:S04]  /*2130*/  IADD3 R11, P2, P3, RZ, RZ, R11 ;  /* 0x000000ffff0b7210 */ /* 0x000fc80007b5e00b */
[----:B------:R-:W-:-:S04]  /*2140*/  IADD3.X R6, PT, PT, R6, 0x3fe00000, R7, P2, P3 ;  /* 0x3fe0000006067810 */ /* 0x000fc800017e6407 */
[----:B------:R-:W-:-:S07]  /*2150*/  LOP3.LUT R5, R6, R5, RZ, 0xfc, !PT ;  /* 0x0000000506057212 */ /* 0x000fce00078efcff */
.L_x_21:
[----:B------:R-:W-:Y:S02]  /*2160*/  IMAD.MOV.U32 R7, RZ, RZ, R5 ;  /* 0x000000ffff077224 */ /* 0x000fe400078e0005 */
[----:B------:R-:W-:Y:S02]  /*2170*/  IMAD.MOV.U32 R5, RZ, RZ, 0x0 ;  /* 0x00000000ff057424 */ /* 0x000fe400078e00ff */
[----:B------:R-:W-:Y:S02]  /*2180*/  IMAD.MOV.U32 R28, RZ, RZ, R12 ;  /* 0x000000ffff1c7224 */ /* 0x000fe400078e000c */
[----:B------:R-:W-:Y:S01]  /*2190*/  IMAD.MOV.U32 R6, RZ, RZ, R11 ;  /* 0x000000ffff067224 */ /* 0x000fe200078e000b */
[----:B------:R-:W-:Y:S06]  /*21a0*/  RET.REL.NODEC R4 `(_Z16computeDistancesPKdS0_Pdi) ;  /* 0xffffffdc04947950 */ /* 0x000fec0003c3ffff */
.L_x_28:
[----:B------:R-:W-:-:S00]  /*21b0*/  BRA `(.L_x_28) ;  /* 0xfffffffc00fc7947 */ /* 0x000fc0000383ffff */
[----:B------:R-:W-:-:S00]  /*21c0*/  NOP ;  /* 0x0000000000007918 */ /* 0x000fc00000000000 */
        /* <DEDUP_REMOVED lines=11> */
.L_x_31:


//--------------------- .nv.global.init           --------------------------
	.section	.nv.global.init,"aw",@progbits
	.align	16
.nv.global.init:
	.type		__cudart_sin_cos_coeffs,@object
	.size		__cudart_sin_cos_coeffs,(__cudart_i2opi_d - __cudart_sin_cos_coeffs)
__cudart_sin_cos_coeffs:
        /*0000*/ 	.byte	0x46, 0xd2, 0xb0, 0x2c, 0xf1, 0xe5, 0x5a, 0xbe, 0x92, 0xe3, 0xac, 0x69, 0xe3, 0x1d, 0xc7, 0x3e
        /*0010*/ 	.byte	0xa1, 0x62, 0xdb, 0x19, 0xa0, 0x01, 0x2a, 0xbf, 0x18, 0x08, 0x11, 0x11, 0x11, 0x11, 0x81, 0x3f
        /*0020*/ 	.byte	0x54, 0x55, 0x55, 0x55, 0x55, 0x55, 0xc5, 0xbf, 0x00, 0x00, 0x00, 0x00, 0x00, 0x00, 0x00, 0x00
        /*0030*/ 	.byte	0x00, 0x00, 0x00, 0x00, 0x00, 0x00, 0x00, 0x00, 0x64, 0x81, 0xfd, 0x20, 0x83, 0xff, 0xa8, 0xbd
        /*0040*/ 	.byte	0x28, 0x85, 0xef, 0xc1, 0xa7, 0xee, 0x21, 0x3e, 0xd9, 0xe6, 0x06, 0x8e, 0x4f, 0x7e, 0x92, 0xbe
        /*0050*/ 	.byte	0xe9, 0xbc, 0xdd, 0x19, 0xa0, 0x01, 0xfa, 0x3e, 0x47, 0x5d, 0xc1, 0x16, 0x6c, 0xc1, 0x56, 0xbf
        /*0060*/ 	.byte	0x51, 0x55, 0x55, 0x55, 0x55, 0x55, 0xa5, 0x3f, 0x00, 0x00, 0x00, 0x00, 0x00, 0x00, 0xe0, 0xbf
        /*0070*/ 	.byte	0x00, 0x00, 0x00, 0x00, 0x00, 0x00, 0xf0, 0x3f, 0x00, 0x00, 0x00, 0x00, 0x00, 0x00, 0x00, 0x00
	.type		__cudart_i2opi_d,@object
	.size		__cudart_i2opi_d,(.L_0 - __cudart_i2opi_d)
__cudart_i2opi_d:
        /* <DEDUP_REMOVED lines=9> */
.L_0:


//--------------------- .nv.shared.reserved.0     --------------------------
	.section	.nv.shared.reserved.0,"aw",@nobits
	.weak		__nv_reservedSMEM_offset_0_alias
	.size		__nv_reservedSMEM_offset_0_alias, 0, 64
	.other		__nv_reservedSMEM_offset_0_alias,@"STO_CUDA_RESERVED_SHARED STV_DEFAULT"
__nv_reservedSMEM_offset_0_alias:
	.zero		0
	.zero		64


//--------------------- .nv.constant0._Z16computeDistancesPKdS0_Pdi --------------------------
	.section	.nv.constant0._Z16computeDistancesPKdS0_Pdi,"a",@progbits
	.sectionflags	@""
	.align	4
.nv.constant0._Z16computeDistancesPKdS0_Pdi:
	.zero		924


//--------------------- SYMBOLS --------------------------

	.type		.nv.reservedSmem.offset0,@object
	.size		.nv.reservedSmem.offset0,0x4
